// auto-generated by cutlass_sweep.gemm — config: {"arch": "sm_90", "cluster_m": 2, "cluster_n": 1, "dtype": "bf16", "dtype_b": "bf16", "layout": "nt", "stages": 0, "tile_k": 32, "tile_m": 256, "tile_n": 240}
#include "cutlass/cutlass.h"
#include "cutlass/gemm/collective/collective_builder.hpp"
#include "cutlass/gemm/device/gemm_universal_adapter.h"
#include "cutlass/gemm/kernel/gemm_universal.hpp"
#include "cutlass/epilogue/collective/collective_builder.hpp"

using ElemA = cutlass::bfloat16_t;
using ElemB = cutlass::bfloat16_t;
using ElemCD = cutlass::bfloat16_t;
using Acc  = float;
using TileShape    = cute::Shape<cute::_256, cute::_240, cute::_32>;
using ClusterShape = cute::Shape<cute::_2, cute::_1, cute::_1>;

using CollectiveEpilogue = typename cutlass::epilogue::collective::CollectiveBuilder<
    cutlass::arch::Sm90, cutlass::arch::OpClassTensorOp,
    TileShape, ClusterShape,
    cutlass::epilogue::collective::EpilogueTileAuto,
    Acc, Acc,
    ElemCD, cutlass::layout::RowMajor, 128 / cutlass::sizeof_bits<ElemCD>::value,
    ElemCD, cutlass::layout::RowMajor, 128 / cutlass::sizeof_bits<ElemCD>::value,
    cutlass::epilogue::collective::EpilogueScheduleAuto
  >::CollectiveOp;

using CollectiveMainloop = typename cutlass::gemm::collective::CollectiveBuilder<
    cutlass::arch::Sm90, cutlass::arch::OpClassTensorOp,
    ElemA, cutlass::layout::RowMajor, 128 / cutlass::sizeof_bits<ElemA>::value,
    ElemB, cutlass::layout::ColumnMajor, 128 / cutlass::sizeof_bits<ElemB>::value,
    Acc,
    TileShape, ClusterShape,
    cutlass::gemm::collective::StageCountAutoCarveout<static_cast<int>(sizeof(typename CollectiveEpilogue::SharedStorage))>,
    cutlass::gemm::collective::KernelScheduleAuto
  >::CollectiveOp;

using GemmKernel = cutlass::gemm::kernel::GemmUniversal<
    cute::Shape<int,int,int,int>,
    CollectiveMainloop,
    CollectiveEpilogue
>;
using Gemm = cutlass::gemm::device::GemmUniversalAdapter<GemmKernel>;

// Force the device kernel symbol into the cubin without needing a host main.
auto* _anchor = &cutlass::device_kernel<GemmKernel>;


// ===== COMPILED SASS (sm_90a) =====

	.target	sm_90a

	.elftype	@"ET_EXEC"


//--------------------- .note.nv.tkinfo           --------------------------
	.section	.note.nv.tkinfo,"",@"SHT_NOTE"
	.sectionflags	@"SHF_NOTE_NV_TKINFO"
	.tkinfo
        /*0018*/ 	.word	0x00000002
        /*0030*/ 	.string	""
        /*0030*/ 	.string	"ptxas"
        /*0030*/ 	.string	"Cuda compilation tools, release 13.0, V13.0.88"
        /*0030*/ 	.string	"Build cuda_13.0.r13.0/compiler.36424714_0"
        /*0030*/ 	.string	"-arch sm_90a -m 64 "



//--------------------- .note.nv.cuinfo           --------------------------
	.section	.note.nv.cuinfo,"",@"SHT_NOTE"
	.sectionflags	@"SHF_NOTE_NV_CUINFO"
        /*0018*/ 	.short	0x0002
        /*001a*/ 	.short	0x005a
        /*001c*/ 	.short	0x0082
	.zero		2


//--------------------- .nv.info                  --------------------------
	.section	.nv.info,"",@"SHT_CUDA_INFO"
	.align	4


	//----- nvinfo : EIATTR_REGCOUNT
	.align		4
        /*0000*/ 	.byte	0x04, 0x2f
        /*0002*/ 	.short	(.L_15 - .L_14)
	.align		4
.L_14:
        /*0004*/ 	.word	index@(_ZN7cutlass13device_kernelINS_4gemm6kernel13GemmUniversalIN4cute5tupleIJiiiiEEENS1_10collective13CollectiveMmaINS1_34MainloopSm90TmaGmmaWarpSpecializedILi7ENS5_IJNS4_1CILi2EEENSA_ILi1EEESC_EEENS1_35KernelTmaWarpSpecializedCooperativeEEENS5_IJNSA_ILi256EEENSA_ILi240EEENSA_ILi32EEEEEENS_10bfloat16_tENS5_IJlSC_lEEESK_SL_NS4_8TiledMMAINS4_8MMA_AtomIJNS4_4SM904GMMA27MMA_64x16x16_F32BF16BF16_SSILNSP_5MajorE0ELSR_0ELNSP_7ScaleInE1ELSS_1EEEEEENS4_6LayoutISD_NS5_IJSC_NSA_ILi0EEESW_EEEEENS5_IJNS4_10UnderscoreESZ_SZ_EEEEENS4_13SM90_TMA_LOADENS4_14ComposedLayoutINS4_7SwizzleILi2ELi4ELi3EEENS4_18smem_ptr_flag_bitsILi16EEENSV_INS5_IJNSA_ILi8EEESI_EEENS5_IJSI_SC_EEEEEEEvNS4_8identityENS4_23SM90_TMA_LOAD_MULTICASTES1C_vS1D_EENS_8epilogue10collective6detail29Sm90TmaWarpSpecializedAdapterINS1H_15DefaultEpilogueISK_SL_SL_NS1G_6thread17LinearCombinationISK_Li1EffLNS1L_9ScaleType4KindE0ELNS_15FloatRoundStyleE2ESK_EENS1_15EpilogueDefaultEEEEEvvEEEEvNT_6ParamsE)
        /*0008*/ 	.word	0x000000a8


	//----- nvinfo : EIATTR_FRAME_SIZE
	.align		4
.L_15:
        /*000c*/ 	.byte	0x04, 0x11
        /*000e*/ 	.short	(.L_17 - .L_16)
	.align		4
.L_16:
        /*0010*/ 	.word	index@(_ZN7cutlass13device_kernelINS_4gemm6kernel13GemmUniversalIN4cute5tupleIJiiiiEEENS1_10collective13CollectiveMmaINS1_34MainloopSm90TmaGmmaWarpSpecializedILi7ENS5_IJNS4_1CILi2EEENSA_ILi1EEESC_EEENS1_35KernelTmaWarpSpecializedCooperativeEEENS5_IJNSA_ILi256EEENSA_ILi240EEENSA_ILi32EEEEEENS_10bfloat16_tENS5_IJlSC_lEEESK_SL_NS4_8TiledMMAINS4_8MMA_AtomIJNS4_4SM904GMMA27MMA_64x16x16_F32BF16BF16_SSILNSP_5MajorE0ELSR_0ELNSP_7ScaleInE1ELSS_1EEEEEENS4_6LayoutISD_NS5_IJSC_NSA_ILi0EEESW_EEEEENS5_IJNS4_10UnderscoreESZ_SZ_EEEEENS4_13SM90_TMA_LOADENS4_14ComposedLayoutINS4_7SwizzleILi2ELi4ELi3EEENS4_18smem_ptr_flag_bitsILi16EEENSV_INS5_IJNSA_ILi8EEESI_EEENS5_IJSI_SC_EEEEEEEvNS4_8identityENS4_23SM90_TMA_LOAD_MULTICASTES1C_vS1D_EENS_8epilogue10collective6detail29Sm90TmaWarpSpecializedAdapterINS1H_15DefaultEpilogueISK_SL_SL_NS1G_6thread17LinearCombinationISK_Li1EffLNS1L_9ScaleType4KindE0ELNS_15FloatRoundStyleE2ESK_EENS1_15EpilogueDefaultEEEEEvvEEEEvNT_6ParamsE)
        /*0014*/ 	.word	0x00000180


	//----- nvinfo : EIATTR_MIN_STACK_SIZE
	.align		4
.L_17:
        /*0018*/ 	.byte	0x04, 0x12
        /*001a*/ 	.short	(.L_19 - .L_18)
	.align		4
.L_18:
        /*001c*/ 	.word	index@(_ZN7cutlass13device_kernelINS_4gemm6kernel13GemmUniversalIN4cute5tupleIJiiiiEEENS1_10collective13CollectiveMmaINS1_34MainloopSm90TmaGmmaWarpSpecializedILi7ENS5_IJNS4_1CILi2EEENSA_ILi1EEESC_EEENS1_35KernelTmaWarpSpecializedCooperativeEEENS5_IJNSA_ILi256EEENSA_ILi240EEENSA_ILi32EEEEEENS_10bfloat16_tENS5_IJlSC_lEEESK_SL_NS4_8TiledMMAINS4_8MMA_AtomIJNS4_4SM904GMMA27MMA_64x16x16_F32BF16BF16_SSILNSP_5MajorE0ELSR_0ELNSP_7ScaleInE1ELSS_1EEEEEENS4_6LayoutISD_NS5_IJSC_NSA_ILi0EEESW_EEEEENS5_IJNS4_10UnderscoreESZ_SZ_EEEEENS4_13SM90_TMA_LOADENS4_14ComposedLayoutINS4_7SwizzleILi2ELi4ELi3EEENS4_18smem_ptr_flag_bitsILi16EEENSV_INS5_IJNSA_ILi8EEESI_EEENS5_IJSI_SC_EEEEEEEvNS4_8identityENS4_23SM90_TMA_LOAD_MULTICASTES1C_vS1D_EENS_8epilogue10collective6detail29Sm90TmaWarpSpecializedAdapterINS1H_15DefaultEpilogueISK_SL_SL_NS1G_6thread17LinearCombinationISK_Li1EffLNS1L_9ScaleType4KindE0ELNS_15FloatRoundStyleE2ESK_EENS1_15EpilogueDefaultEEEEEvvEEEEvNT_6ParamsE)
        /*0020*/ 	.word	0x00000180
.L_19:


//--------------------- .nv.compat                --------------------------
	.section	.nv.compat,"",@"SHT_CUDA_COMPAT_INFO"
	.align	4
        /*0000*/ 	.byte	0x02, 0x09, 0x01, 0x00, 0x02, 0x02, 0x04, 0x00, 0x02, 0x05, 0x05, 0x00, 0x03, 0x07, 0x01, 0x01
        /*0010*/ 	.byte	0x02, 0x03, 0x01, 0x00, 0x02, 0x06, 0x01, 0x00, 0x04, 0x0b, 0x08, 0x00, 0x00, 0x00, 0x00, 0x00
        /*0020*/ 	.byte	0x00, 0x00, 0x00, 0x00


//--------------------- .nv.info._ZN7cutlass13device_kernelINS_4gemm6kernel13GemmUniversalIN4cute5tupleIJiiiiEEENS1_10collective13CollectiveMmaINS1_34MainloopSm90TmaGmmaWarpSpecializedILi7ENS5_IJNS4_1CILi2EEENSA_ILi1EEESC_EEENS1_35KernelTmaWarpSpecializedCooperativeEEENS5_IJNSA_ILi256EEENSA_ILi240EEENSA_ILi32EEEEEENS_10bfloat16_tENS5_IJlSC_lEEESK_SL_NS4_8TiledMMAINS4_8MMA_AtomIJNS4_4SM904GMMA27MMA_64x16x16_F32BF16BF16_SSILNSP_5MajorE0ELSR_0ELNSP_7ScaleInE1ELSS_1EEEEEENS4_6LayoutISD_NS5_IJSC_NSA_ILi0EEESW_EEEEENS5_IJNS4_10UnderscoreESZ_SZ_EEEEENS4_13SM90_TMA_LOADENS4_14ComposedLayoutINS4_7SwizzleILi2ELi4ELi3EEENS4_18smem_ptr_flag_bitsILi16EEENSV_INS5_IJNSA_ILi8EEESI_EEENS5_IJSI_SC_EEEEEEEvNS4_8identityENS4_23SM90_TMA_LOAD_MULTICASTES1C_vS1D_EENS_8epilogue10collective6detail29Sm90TmaWarpSpecializedAdapterINS1H_15DefaultEpilogueISK_SL_SL_NS1G_6thread17LinearCombinationISK_Li1EffLNS1L_9ScaleType4KindE0ELNS_15FloatRoundStyleE2ESK_EENS1_15EpilogueDefaultEEEEEvvEEEEvNT_6ParamsE --------------------------
	.section	.nv.info._ZN7cutlass13device_kernelINS_4gemm6kernel13GemmUniversalIN4cute5tupleIJiiiiEEENS1_10collective13CollectiveMmaINS1_34MainloopSm90TmaGmmaWarpSpecializedILi7ENS5_IJNS4_1CILi2EEENSA_ILi1EEESC_EEENS1_35KernelTmaWarpSpecializedCooperativeEEENS5_IJNSA_ILi256EEENSA_ILi240EEENSA_ILi32EEEEEENS_10bfloat16_tENS5_IJlSC_lEEESK_SL_NS4_8TiledMMAINS4_8MMA_AtomIJNS4_4SM904GMMA27MMA_64x16x16_F32BF16BF16_SSILNSP_5MajorE0ELSR_0ELNSP_7ScaleInE1ELSS_1EEEEEENS4_6LayoutISD_NS5_IJSC_NSA_ILi0EEESW_EEEEENS5_IJNS4_10UnderscoreESZ_SZ_EEEEENS4_13SM90_TMA_LOADENS4_14ComposedLayoutINS4_7SwizzleILi2ELi4ELi3EEENS4_18smem_ptr_flag_bitsILi16EEENSV_INS5_IJNSA_ILi8EEESI_EEENS5_IJSI_SC_EEEEEEEvNS4_8identityENS4_23SM90_TMA_LOAD_MULTICASTES1C_vS1D_EENS_8epilogue10collective6detail29Sm90TmaWarpSpecializedAdapterINS1H_15DefaultEpilogueISK_SL_SL_NS1G_6thread17LinearCombinationISK_Li1EffLNS1L_9ScaleType4KindE0ELNS_15FloatRoundStyleE2ESK_EENS1_15EpilogueDefaultEEEEEvvEEEEvNT_6ParamsE,"",@"SHT_CUDA_INFO"
	.sectionflags	@""
	.align	4


	//----- nvinfo : EIATTR_CUDA_API_VERSION
	.align		4
        /*0000*/ 	.byte	0x04, 0x37
        /*0002*/ 	.short	(.L_21 - .L_20)
.L_20:
        /*0004*/ 	.word	0x00000082


	//----- nvinfo : EIATTR_KPARAM_INFO
	.align		4
.L_21:
        /*0008*/ 	.byte	0x04, 0x17
        /*000a*/ 	.short	(.L_23 - .L_22)
.L_22:
        /*000c*/ 	.word	0x00000000
        /*0010*/ 	.short	0x0000
        /*0012*/ 	.short	0x0070
        /*0014*/ 	.byte	0x00, 0xf0, 0x01, 0x10


	//----- nvinfo : EIATTR_SPARSE_MMA_MASK
	.align		4
.L_23:
        /*0018*/ 	.byte	0x03, 0x50
        /*001a*/ 	.short	0x0000


	//----- nvinfo : EIATTR_MAXREG_COUNT
	.align		4
        /*001c*/ 	.byte	0x03, 0x1b
        /*001e*/ 	.short	0x00a8


	//----- nvinfo : EIATTR_NUM_BARRIERS
	.align		4
        /*0020*/ 	.byte	0x02, 0x4c
        /*0022*/ 	.byte	0x01
	.zero		1


	//----- nvinfo : EIATTR_EXTERNS
	.align		4
        /*0024*/ 	.byte	0x04, 0x0f
        /*0026*/ 	.short	(.L_25 - .L_24)


	//   ....[0]....
	.align		4
.L_24:
        /*0028*/ 	.word	index@(__assertfail)


	//----- nvinfo : EIATTR_ANNOTATIONS
	.align		4
.L_25:
        /*002c*/ 	.byte	0x04, 0x55
        /*002e*/ 	.short	(.L_27 - .L_26)


	//   ....[0]....
.L_26:
        /*0030*/ 	.word	0x00000001
        /*0034*/ 	.byte	0x50, 0x02, 0x00, 0x00, 0x01, 0x00, 0x00, 0x00, 0x90, 0x07, 0x00, 0x00, 0x01, 0x00, 0x00, 0x00
        /* <DEDUP_REMOVED lines=143> */
        /*0934*/ 	.byte	0x30, 0x82, 0x01, 0x00, 0x01, 0x00, 0x00, 0x00, 0x50, 0x88, 0x01, 0x00


	//----- nvinfo : EIATTR_MERCURY_ISA_VERSION
	.align		4
.L_27:
        /*0940*/ 	.byte	0x03, 0x5f
        /*0942*/ 	.short	0x0101


	//----- nvinfo : EIATTR_INT_WARP_WIDE_INSTR_OFFSETS
	.align		4
        /*0944*/ 	.byte	0x04, 0x31
        /*0946*/ 	.short	(.L_29 - .L_28)


	//   ....[0]....
.L_28:
        /*0948*/ 	.word	0x000005d0


	//   ....[1]....
        /*094c*/ 	.word	0x000005f0


	//   ....[2]....
        /*0950*/ 	.word	0x00000760


	//----- nvinfo : EIATTR_COOP_GROUP_MASK_REGIDS
	.align		4
.L_29:
        /*0954*/ 	.byte	0x04, 0x29
        /*0956*/ 	.short	(.L_31 - .L_30)


	//   ....[0]....
.L_30:
        /*0958*/ 	.word	0xffffffff


	//   ....[1]....
        /*095c*/ 	.word	0xffffffff


	//   ....[2]....
        /*0960*/ 	.word	0xffffffff


	//   ....[3]....
        /*0964*/ 	.word	0xffffffff


	//   ....[4]....
        /*0968*/ 	.word	0xffffffff


	//   ....[5]....
        /*096c*/ 	.word	0xffffffff


	//----- nvinfo : EIATTR_COOP_GROUP_INSTR_OFFSETS
	.align		4
.L_31:
        /*0970*/ 	.byte	0x04, 0x28
        /*0972*/ 	.short	(.L_33 - .L_32)


	//   ....[0]....
.L_32:
        /*0974*/ 	.word	0x00000070


	//   ....[1]....
        /*0978*/ 	.word	0x00000080


	//   ....[2]....
        /*097c*/ 	.word	0x000001b0


	//   ....[3]....
        /*0980*/ 	.word	0x00000440


	//   ....[4]....
        /*0984*/ 	.word	0x000008c0


	//   ....[5]....
        /*0988*/ 	.word	0x000014b0


	//----- nvinfo : EIATTR_REG_RECONFIG
	.align		4
.L_33:
        /*098c*/ 	.byte	0x01, 0x54
	.zero		2


	//----- nvinfo : EIATTR_SYSCALL_OFFSETS
	.align		4
        /*0990*/ 	.byte	0x04, 0x46
        /*0992*/ 	.short	(.L_35 - .L_34)


	//   ....[0]....
.L_34:
        /*0994*/ 	.word	0x00001660


	//----- nvinfo : EIATTR_MBARRIER_INSTR_OFFSETS
	.align		4
.L_35:
        /*0998*/ 	.byte	0x04, 0x39
        /*099a*/ 	.short	(.L_37 - .L_36)


	//   ....[0]....
.L_36:
        /*099c*/ 	.word	0x00000340
        /*09a0*/ 	.word	0x000000ff
        /*09a4*/ 	.word	0x00000000
        /*09a8*/ 	.short	0x0100
        /*09aa*/ 	.byte	0x09
	.zero		1


	//   ....[1]....
        /*09ac*/ 	.word	0x00000350
        /*09b0*/ 	.word	0x000000ff
        /*09b4*/ 	.word	0x00000038
        /*09b8*/ 	.short	0x0100
        /*09ba*/ 	.byte	0x09
	.zero		1


	//   ....[2]....
        /*09bc*/ 	.word	0x00000360
        /*09c0*/ 	.word	0x000000ff
        /*09c4*/ 	.word	0x00000008
        /*09c8*/ 	.short	0x0100
        /*09ca*/ 	.byte	0x09
	.zero		1


	//   ....[3]....
        /*09cc*/ 	.word	0x00000370
        /*09d0*/ 	.word	0x000000ff
        /*09d4*/ 	.word	0x00000040
        /*09d8*/ 	.short	0x0100
        /*09da*/ 	.byte	0x09
	.zero		1


	//   ....[4]....
        /*09dc*/ 	.word	0x00000380
        /*09e0*/ 	.word	0x000000ff
        /*09e4*/ 	.word	0x00000010
        /*09e8*/ 	.short	0x0100
        /*09ea*/ 	.byte	0x09
	.zero		1


	//   ....[5]....
        /*09ec*/ 	.word	0x00000390
        /*09f0*/ 	.word	0x000000ff
        /*09f4*/ 	.word	0x00000048
        /*09f8*/ 	.short	0x0100
        /*09fa*/ 	.byte	0x09
	.zero		1


	//   ....[6]....
        /*09fc*/ 	.word	0x000003a0
        /*0a00*/ 	.word	0x000000ff
        /*0a04*/ 	.word	0x00000018
        /*0a08*/ 	.short	0x0100
        /*0a0a*/ 	.byte	0x09
	.zero		1


	//   ....[7]....
        /*0a0c*/ 	.word	0x000003b0
        /*0a10*/ 	.word	0x000000ff
        /*0a14*/ 	.word	0x00000050
        /*0a18*/ 	.short	0x0100
        /*0a1a*/ 	.byte	0x09
	.zero		1


	//   ....[8]....
        /*0a1c*/ 	.word	0x000003c0
        /*0a20*/ 	.word	0x000000ff
        /*0a24*/ 	.word	0x00000020
        /*0a28*/ 	.short	0x0100
        /*0a2a*/ 	.byte	0x09
	.zero		1


	//   ....[9]....
        /*0a2c*/ 	.word	0x000003d0
        /*0a30*/ 	.word	0x000000ff
        /*0a34*/ 	.word	0x00000058
        /*0a38*/ 	.short	0x0100
        /*0a3a*/ 	.byte	0x09
	.zero		1


	//   ....[10]....
        /*0a3c*/ 	.word	0x000003e0
        /*0a40*/ 	.word	0x000000ff
        /*0a44*/ 	.word	0x00000028
        /*0a48*/ 	.short	0x0100
        /*0a4a*/ 	.byte	0x09
	.zero		1


	//   ....[11]....
        /*0a4c*/ 	.word	0x000003f0
        /*0a50*/ 	.word	0x000000ff
        /*0a54*/ 	.word	0x00000060
        /*0a58*/ 	.short	0x0100
        /*0a5a*/ 	.byte	0x09
	.zero		1


	//   ....[12]....
        /*0a5c*/ 	.word	0x00000400
        /*0a60*/ 	.word	0x000000ff
        /*0a64*/ 	.word	0x00000030
        /*0a68*/ 	.short	0x0100
        /*0a6a*/ 	.byte	0x09
	.zero		1


	//   ....[13]....
        /*0a6c*/ 	.word	0x00000410
        /*0a70*/ 	.word	0x000000ff
        /*0a74*/ 	.word	0x00000068
        /*0a78*/ 	.short	0x0100
        /*0a7a*/ 	.byte	0x09
	.zero		1


	//   ....[14]....
        /*0a7c*/ 	.word	0x000007f0
        /*0a80*/ 	.word	0x000000ff
        /*0a84*/ 	.word	0x00000080
        /*0a88*/ 	.short	0x0100
        /*0a8a*/ 	.byte	0x06
	.zero		1


	//   ....[15]....
        /*0a8c*/ 	.word	0x00000860
        /*0a90*/ 	.word	0x000000ff
        /*0a94*/ 	.word	0x00000088
        /*0a98*/ 	.short	0x0100
        /*0a9a*/ 	.byte	0x06
	.zero		1


	//   ....[16]....
        /*0a9c*/ 	.word	0x00001770
        /*0aa0*/ 	.word	0x00000003
        /*0aa4*/ 	.word	0x00000000
        /*0aa8*/ 	.short	0x010a
        /*0aaa*/ 	.byte	0x3f
	.zero		1


	//   ....[17]....
        /*0aac*/ 	.word	0x000017b0
        /*0ab0*/ 	.word	0x00000003
        /*0ab4*/ 	.word	0x00000000
        /*0ab8*/ 	.short	0x010a
        /*0aba*/ 	.byte	0x3f
	.zero		1


	//   ....[18]....
        /*0abc*/ 	.word	0x00003b50
        /*0ac0*/ 	.word	0x000000ff
        /*0ac4*/ 	.word	0x00000000
        /*0ac8*/ 	.short	0x010a
        /*0aca*/ 	.byte	0x04
	.zero		1


	//   ....[19]....
        /*0acc*/ 	.word	0x00003b90
        /*0ad0*/ 	.word	0x000000ff
        /*0ad4*/ 	.word	0x00000000
        /*0ad8*/ 	.short	0x010a
        /*0ada*/ 	.byte	0x04
	.zero		1


	//   ....[20]....
        /*0adc*/ 	.word	0x00005e10
        /*0ae0*/ 	.word	0x00000005
        /*0ae4*/ 	.word	0x00000000
        /*0ae8*/ 	.short	0x0101
        /*0aea*/ 	.byte	0x3f
	.zero		1


	//   ....[21]....
        /*0aec*/ 	.word	0x00006080
        /*0af0*/ 	.word	0x00000000
        /*0af4*/ 	.word	0x00000000
        /*0af8*/ 	.short	0x0101
        /*0afa*/ 	.byte	0x3f
	.zero		1


	//   ....[22]....
        /*0afc*/ 	.word	0x00017d70
        /*0b00*/ 	.word	0x00000004
        /*0b04*/ 	.word	0x00000038
        /*0b08*/ 	.short	0x010a
        /*0b0a*/ 	.byte	0x3f
	.zero		1


	//   ....[23]....
        /*0b0c*/ 	.word	0x00018150
        /*0b10*/ 	.word	0x00000003
        /*0b14*/ 	.word	0x00000088
        /*0b18*/ 	.short	0x0101
        /*0b1a*/ 	.byte	0x3f
	.zero		1


	//   ....[24]....
        /*0b1c*/ 	.word	0x00018920
        /*0b20*/ 	.word	0x00000005
        /*0b24*/ 	.word	0x00000000
        /*0b28*/ 	.short	0x010a
        /*0b2a*/ 	.byte	0x3f
	.zero		1


	//   ....[25]....
        /*0b2c*/ 	.word	0x000189b0
        /*0b30*/ 	.word	0x00000007
        /*0b34*/ 	.word	0x00000000
        /*0b38*/ 	.short	0x010a
        /*0b3a*/ 	.byte	0x3f
	.zero		1


	//   ....[26]....
        /*0b3c*/ 	.word	0x00018a40
        /*0b40*/ 	.word	0x00000007
        /*0b44*/ 	.word	0x00000000
        /*0b48*/ 	.short	0x010a
        /*0b4a*/ 	.byte	0x3f
	.zero		1


	//   ....[27]....
        /*0b4c*/ 	.word	0x00018ad0
        /*0b50*/ 	.word	0x00000007
        /*0b54*/ 	.word	0x00000000
        /*0b58*/ 	.short	0x010a
        /*0b5a*/ 	.byte	0x3f
	.zero		1


	//   ....[28]....
        /*0b5c*/ 	.word	0x00018b60
        /*0b60*/ 	.word	0x00000007
        /*0b64*/ 	.word	0x00000000
        /*0b68*/ 	.short	0x010a
        /*0b6a*/ 	.byte	0x3f
	.zero		1


	//   ....[29]....
        /*0b6c*/ 	.word	0x00018bf0
        /*0b70*/ 	.word	0x00000007
        /*0b74*/ 	.word	0x00000000
        /*0b78*/ 	.short	0x010a
        /*0b7a*/ 	.byte	0x3f
	.zero		1


	//   ....[30]....
        /*0b7c*/ 	.word	0x00018c80
        /*0b80*/ 	.word	0x00000003
        /*0b84*/ 	.word	0x00000000
        /*0b88*/ 	.short	0x010a
        /*0b8a*/ 	.byte	0x3f
	.zero		1


	//   ....[31]....
        /*0b8c*/ 	.word	0x00018ce0
        /*0b90*/ 	.word	0x00000003
        /*0b94*/ 	.word	0x00000000
        /*0b98*/ 	.short	0x010a
        /*0b9a*/ 	.byte	0x3f
	.zero		1


	//   ....[32]....
        /*0b9c*/ 	.word	0x00018d40
        /*0ba0*/ 	.word	0x00000009
        /*0ba4*/ 	.word	0x00000000
        /*0ba8*/ 	.short	0x010a
        /*0baa*/ 	.byte	0x3f
	.zero		1


	//   ....[33]....
        /*0bac*/ 	.word	0x00018e10
        /*0bb0*/ 	.word	0x00000004
        /*0bb4*/ 	.word	0x00000038
        /*0bb8*/ 	.short	0x010a
        /*0bba*/ 	.byte	0x3f
	.zero		1


	//   ....[34]....
        /*0bbc*/ 	.word	0x00018ee0
        /*0bc0*/ 	.word	0x00000005
        /*0bc4*/ 	.word	0x00000000
        /*0bc8*/ 	.short	0x010a
        /*0bca*/ 	.byte	0x3f
	.zero		1


	//   ....[35]....
        /*0bcc*/ 	.word	0x00018f30
        /*0bd0*/ 	.word	0x00000007
        /*0bd4*/ 	.word	0x00000000
        /*0bd8*/ 	.short	0x010a
        /*0bda*/ 	.byte	0x3f
	.zero		1


	//   ....[36]....
        /*0bdc*/ 	.word	0x00018f80
        /*0be0*/ 	.word	0x00000007
        /*0be4*/ 	.word	0x00000000
        /*0be8*/ 	.short	0x010a
        /*0bea*/ 	.byte	0x3f
	.zero		1


	//   ....[37]....
        /*0bec*/ 	.word	0x00018fd0
        /*0bf0*/ 	.word	0x00000007
        /*0bf4*/ 	.word	0x00000000
        /*0bf8*/ 	.short	0x010a
        /*0bfa*/ 	.byte	0x3f
	.zero		1


	//   ....[38]....
        /*0bfc*/ 	.word	0x00019020
        /*0c00*/ 	.word	0x00000007
        /*0c04*/ 	.word	0x00000000
        /*0c08*/ 	.short	0x010a
        /*0c0a*/ 	.byte	0x3f
	.zero		1


	//   ....[39]....
        /*0c0c*/ 	.word	0x00019070
        /*0c10*/ 	.word	0x00000007
        /*0c14*/ 	.word	0x00000000
        /*0c18*/ 	.short	0x010a
        /*0c1a*/ 	.byte	0x3f
	.zero		1


	//----- nvinfo : EIATTR_NUM_MBARRIERS
	.align		4
.L_37:
        /*0c1c*/ 	.byte	0x03, 0x38
        /*0c1e*/ 	.short	0x0010


	//----- nvinfo : EIATTR_EXIT_INSTR_OFFSETS
	.align		4
        /*0c20*/ 	.byte	0x04, 0x1c
        /*0c22*/ 	.short	(.L_39 - .L_38)


	//   ....[0]....
.L_38:
        /*0c24*/ 	.word	0x00000a50


	//   ....[1]....
        /*0c28*/ 	.word	0x00001360


	//   ....[2]....
        /*0c2c*/ 	.word	0x00017430


	//   ....[3]....
        /*0c30*/ 	.word	0x000179e0


	//   ....[4]....
        /*0c34*/ 	.word	0x00018cd0


	//----- nvinfo : EIATTR_MAX_THREADS
	.align		4
.L_39:
        /*0c38*/ 	.byte	0x04, 0x05
        /*0c3a*/ 	.short	(.L_41 - .L_40)
.L_40:
        /*0c3c*/ 	.word	0x00000180
        /*0c40*/ 	.word	0x00000001
        /*0c44*/ 	.word	0x00000001


	//----- nvinfo : EIATTR_CRS_STACK_SIZE
	.align		4
.L_41:
        /*0c48*/ 	.byte	0x04, 0x1e
        /*0c4a*/ 	.short	(.L_43 - .L_42)
.L_42:
        /*0c4c*/ 	.word	0x00000000


	//----- nvinfo : EIATTR_CBANK_PARAM_SIZE
	.align		4
.L_43:
        /*0c50*/ 	.byte	0x03, 0x19
        /*0c52*/ 	.short	0x0470


	//----- nvinfo : EIATTR_PARAM_CBANK
	.align		4
        /*0c54*/ 	.byte	0x04, 0x0a
        /*0c56*/ 	.short	(.L_45 - .L_44)
	.align		4
.L_44:
        /*0c58*/ 	.word	index@(.nv.constant0._ZN7cutlass13device_kernelINS_4gemm6kernel13GemmUniversalIN4cute5tupleIJiiiiEEENS1_10collective13CollectiveMmaINS1_34MainloopSm90TmaGmmaWarpSpecializedILi7ENS5_IJNS4_1CILi2EEENSA_ILi1EEESC_EEENS1_35KernelTmaWarpSpecializedCooperativeEEENS5_IJNSA_ILi256EEENSA_ILi240EEENSA_ILi32EEEEEENS_10bfloat16_tENS5_IJlSC_lEEESK_SL_NS4_8TiledMMAINS4_8MMA_AtomIJNS4_4SM904GMMA27MMA_64x16x16_F32BF16BF16_SSILNSP_5MajorE0ELSR_0ELNSP_7ScaleInE1ELSS_1EEEEEENS4_6LayoutISD_NS5_IJSC_NSA_ILi0EEESW_EEEEENS5_IJNS4_10UnderscoreESZ_SZ_EEEEENS4_13SM90_TMA_LOADENS4_14ComposedLayoutINS4_7SwizzleILi2ELi4ELi3EEENS4_18smem_ptr_flag_bitsILi16EEENSV_INS5_IJNSA_ILi8EEESI_EEENS5_IJSI_SC_EEEEEEEvNS4_8identityENS4_23SM90_TMA_LOAD_MULTICASTES1C_vS1D_EENS_8epilogue10collective6detail29Sm90TmaWarpSpecializedAdapterINS1H_15DefaultEpilogueISK_SL_SL_NS1G_6thread17LinearCombinationISK_Li1EffLNS1L_9ScaleType4KindE0ELNS_15FloatRoundStyleE2ESK_EENS1_15EpilogueDefaultEEEEEvvEEEEvNT_6ParamsE)
        /*0c5c*/ 	.short	0x0210
        /*0c5e*/ 	.short	0x0470


	//----- nvinfo : EIATTR_SW_WAR
	.align		4
.L_45:
        /*0c60*/ 	.byte	0x04, 0x36
        /*0c62*/ 	.short	(.L_47 - .L_46)
.L_46:
        /*0c64*/ 	.word	0x00000008
.L_47:


//--------------------- .nv.callgraph             --------------------------
	.section	.nv.callgraph,"",@"SHT_CUDA_CALLGRAPH"
	.align	4
	.sectionentsize	8
	.align		4
        /*0000*/ 	.word	0x00000000
	.align		4
        /*0004*/ 	.word	0xffffffff
	.align		4
        /*0008*/ 	.word	index@(_ZN7cutlass13device_kernelINS_4gemm6kernel13GemmUniversalIN4cute5tupleIJiiiiEEENS1_10collective13CollectiveMmaINS1_34MainloopSm90TmaGmmaWarpSpecializedILi7ENS5_IJNS4_1CILi2EEENSA_ILi1EEESC_EEENS1_35KernelTmaWarpSpecializedCooperativeEEENS5_IJNSA_ILi256EEENSA_ILi240EEENSA_ILi32EEEEEENS_10bfloat16_tENS5_IJlSC_lEEESK_SL_NS4_8TiledMMAINS4_8MMA_AtomIJNS4_4SM904GMMA27MMA_64x16x16_F32BF16BF16_SSILNSP_5MajorE0ELSR_0ELNSP_7ScaleInE1ELSS_1EEEEEENS4_6LayoutISD_NS5_IJSC_NSA_ILi0EEESW_EEEEENS5_IJNS4_10UnderscoreESZ_SZ_EEEEENS4_13SM90_TMA_LOADENS4_14ComposedLayoutINS4_7SwizzleILi2ELi4ELi3EEENS4_18smem_ptr_flag_bitsILi16EEENSV_INS5_IJNSA_ILi8EEESI_EEENS5_IJSI_SC_EEEEEEEvNS4_8identityENS4_23SM90_TMA_LOAD_MULTICASTES1C_vS1D_EENS_8epilogue10collective6detail29Sm90TmaWarpSpecializedAdapterINS1H_15DefaultEpilogueISK_SL_SL_NS1G_6thread17LinearCombinationISK_Li1EffLNS1L_9ScaleType4KindE0ELNS_15FloatRoundStyleE2ESK_EENS1_15EpilogueDefaultEEEEEvvEEEEvNT_6ParamsE)
	.align		4
        /*000c*/ 	.word	index@(__assertfail)
	.align		4
        /*0010*/ 	.word	0x00000000
	.align		4
        /*0014*/ 	.word	0xfffffffe
	.align		4
        /*0018*/ 	.word	0x00000000
	.align		4
        /*001c*/ 	.word	0xfffffffd
	.align		4
        /*0020*/ 	.word	0x00000000
	.align		4
        /*0024*/ 	.word	0xfffffffc


//--------------------- .nv.constant4             --------------------------
	.section	.nv.constant4,"a",@progbits
	.align	8
	.align		8
.nv.constant4:
        /*0000*/ 	.dword	__assertfail
	.align		8
        /*0008*/ 	.dword	__unnamed_1
	.align		8
        /*0010*/ 	.dword	_ZN39_INTERNAL_c67f63e1_4_k_cu_c1bbf0ca_88564cuda3std3__45__cpo5beginE
	.align		8
        /*0018*/ 	.dword	_ZN39_INTERNAL_c67f63e1_4_k_cu_c1bbf0ca_88564cuda3std3__45__cpo3endE
	.align		8
        /*0020*/ 	.dword	_ZN39_INTERNAL_c67f63e1_4_k_cu_c1bbf0ca_88564cuda3std3__45__cpo6cbeginE
	.align		8
        /*0028*/ 	.dword	_ZN39_INTERNAL_c67f63e1_4_k_cu_c1bbf0ca_88564cuda3std3__45__cpo4cendE
	.align		8
        /*0030*/ 	.dword	_ZN39_INTERNAL_c67f63e1_4_k_cu_c1bbf0ca_88564cuda3std3__441_GLOBAL__N__c67f63e1_4_k_cu_c1bbf0ca_88566ignoreE
	.align		8
        /*0038*/ 	.dword	_ZN39_INTERNAL_c67f63e1_4_k_cu_c1bbf0ca_88564cuda3std3__419piecewise_constructE
	.align		8
        /*0040*/ 	.dword	_ZN39_INTERNAL_c67f63e1_4_k_cu_c1bbf0ca_88564cuda3std3__48in_placeE
	.align		8
        /*0048*/ 	.dword	_ZN39_INTERNAL_c67f63e1_4_k_cu_c1bbf0ca_88564cuda3std6ranges3__45__cpo4swapE
	.align		8
        /*0050*/ 	.dword	_ZN39_INTERNAL_c67f63e1_4_k_cu_c1bbf0ca_88564cuda3std6ranges3__45__cpo9iter_moveE
	.align		8
        /*0058*/ 	.dword	_ZN39_INTERNAL_c67f63e1_4_k_cu_c1bbf0ca_88564cute7productE
	.align		8
        /*0060*/ 	.dword	_ZN39_INTERNAL_c67f63e1_4_k_cu_c1bbf0ca_88564cute1_E
	.align		8
        /*0068*/ 	.dword	$str$22
	.align		8
        /*0070*/ 	.dword	$str$23


//--------------------- .text._ZN7cutlass13device_kernelINS_4gemm6kernel13GemmUniversalIN4cute5tupleIJiiiiEEENS1_10collective13CollectiveMmaINS1_34MainloopSm90TmaGmmaWarpSpecializedILi7ENS5_IJNS4_1CILi2EEENSA_ILi1EEESC_EEENS1_35KernelTmaWarpSpecializedCooperativeEEENS5_IJNSA_ILi256EEENSA_ILi240EEENSA_ILi32EEEEEENS_10bfloat16_tENS5_IJlSC_lEEESK_SL_NS4_8TiledMMAINS4_8MMA_AtomIJNS4_4SM904GMMA27MMA_64x16x16_F32BF16BF16_SSILNSP_5MajorE0ELSR_0ELNSP_7ScaleInE1ELSS_1EEEEEENS4_6LayoutISD_NS5_IJSC_NSA_ILi0EEESW_EEEEENS5_IJNS4_10UnderscoreESZ_SZ_EEEEENS4_13SM90_TMA_LOADENS4_14ComposedLayoutINS4_7SwizzleILi2ELi4ELi3EEENS4_18smem_ptr_flag_bitsILi16EEENSV_INS5_IJNSA_ILi8EEESI_EEENS5_IJSI_SC_EEEEEEEvNS4_8identityENS4_23SM90_TMA_LOAD_MULTICASTES1C_vS1D_EENS_8epilogue10collective6detail29Sm90TmaWarpSpecializedAdapterINS1H_15DefaultEpilogueISK_SL_SL_NS1G_6thread17LinearCombinationISK_Li1EffLNS1L_9ScaleType4KindE0ELNS_15FloatRoundStyleE2ESK_EENS1_15EpilogueDefaultEEEEEvvEEEEvNT_6ParamsE --------------------------
	.section	.text._ZN7cutlass13device_kernelINS_4gemm6kernel13GemmUniversalIN4cute5tupleIJiiiiEEENS1_10collective13CollectiveMmaINS1_34MainloopSm90TmaGmmaWarpSpecializedILi7ENS5_IJNS4_1CILi2EEENSA_ILi1EEESC_EEENS1_35KernelTmaWarpSpecializedCooperativeEEENS5_IJNSA_ILi256EEENSA_ILi240EEENSA_ILi32EEEEEENS_10bfloat16_tENS5_IJlSC_lEEESK_SL_NS4_8TiledMMAINS4_8MMA_AtomIJNS4_4SM904GMMA27MMA_64x16x16_F32BF16BF16_SSILNSP_5MajorE0ELSR_0ELNSP_7ScaleInE1ELSS_1EEEEEENS4_6LayoutISD_NS5_IJSC_NSA_ILi0EEESW_EEEEENS5_IJNS4_10UnderscoreESZ_SZ_EEEEENS4_13SM90_TMA_LOADENS4_14ComposedLayoutINS4_7SwizzleILi2ELi4ELi3EEENS4_18smem_ptr_flag_bitsILi16EEENSV_INS5_IJNSA_ILi8EEESI_EEENS5_IJSI_SC_EEEEEEEvNS4_8identityENS4_23SM90_TMA_LOAD_MULTICASTES1C_vS1D_EENS_8epilogue10collective6detail29Sm90TmaWarpSpecializedAdapterINS1H_15DefaultEpilogueISK_SL_SL_NS1G_6thread17LinearCombinationISK_Li1EffLNS1L_9ScaleType4KindE0ELNS_15FloatRoundStyleE2ESK_EENS1_15EpilogueDefaultEEEEEvvEEEEvNT_6ParamsE,"ax",@progbits
	.align	128
.text._ZN7cutlass13device_kernelINS_4gemm6kernel13GemmUniversalIN4cute5tupleIJiiiiEEENS1_10collective13CollectiveMmaINS1_34MainloopSm90TmaGmmaWarpSpecializedILi7ENS5_IJNS4_1CILi2EEENSA_ILi1EEESC_EEENS1_35KernelTmaWarpSpecializedCooperativeEEENS5_IJNSA_ILi256EEENSA_ILi240EEENSA_ILi32EEEEEENS_10bfloat16_tENS5_IJlSC_lEEESK_SL_NS4_8TiledMMAINS4_8MMA_AtomIJNS4_4SM904GMMA27MMA_64x16x16_F32BF16BF16_SSILNSP_5MajorE0ELSR_0ELNSP_7ScaleInE1ELSS_1EEEEEENS4_6LayoutISD_NS5_IJSC_NSA_ILi0EEESW_EEEEENS5_IJNS4_10UnderscoreESZ_SZ_EEEEENS4_13SM90_TMA_LOADENS4_14ComposedLayoutINS4_7SwizzleILi2ELi4ELi3EEENS4_18smem_ptr_flag_bitsILi16EEENSV_INS5_IJNSA_ILi8EEESI_EEENS5_IJSI_SC_EEEEEEEvNS4_8identityENS4_23SM90_TMA_LOAD_MULTICASTES1C_vS1D_EENS_8epilogue10collective6detail29Sm90TmaWarpSpecializedAdapterINS1H_15DefaultEpilogueISK_SL_SL_NS1G_6thread17LinearCombinationISK_Li1EffLNS1L_9ScaleType4KindE0ELNS_15FloatRoundStyleE2ESK_EENS1_15EpilogueDefaultEEEEEvvEEEEvNT_6ParamsE:
        .type           _ZN7cutlass13device_kernelINS_4gemm6kernel13GemmUniversalIN4cute5tupleIJiiiiEEENS1_10collective13CollectiveMmaINS1_34MainloopSm90TmaGmmaWarpSpecializedILi7ENS5_IJNS4_1CILi2EEENSA_ILi1EEESC_EEENS1_35KernelTmaWarpSpecializedCooperativeEEENS5_IJNSA_ILi256EEENSA_ILi240EEENSA_ILi32EEEEEENS_10bfloat16_tENS5_IJlSC_lEEESK_SL_NS4_8TiledMMAINS4_8MMA_AtomIJNS4_4SM904GMMA27MMA_64x16x16_F32BF16BF16_SSILNSP_5MajorE0ELSR_0ELNSP_7ScaleInE1ELSS_1EEEEEENS4_6LayoutISD_NS5_IJSC_NSA_ILi0EEESW_EEEEENS5_IJNS4_10UnderscoreESZ_SZ_EEEEENS4_13SM90_TMA_LOADENS4_14ComposedLayoutINS4_7SwizzleILi2ELi4ELi3EEENS4_18smem_ptr_flag_bitsILi16EEENSV_INS5_IJNSA_ILi8EEESI_EEENS5_IJSI_SC_EEEEEEEvNS4_8identityENS4_23SM90_TMA_LOAD_MULTICASTES1C_vS1D_EENS_8epilogue10collective6detail29Sm90TmaWarpSpecializedAdapterINS1H_15DefaultEpilogueISK_SL_SL_NS1G_6thread17LinearCombinationISK_Li1EffLNS1L_9ScaleType4KindE0ELNS_15FloatRoundStyleE2ESK_EENS1_15EpilogueDefaultEEEEEvvEEEEvNT_6ParamsE,@function
        .size           _ZN7cutlass13device_kernelINS_4gemm6kernel13GemmUniversalIN4cute5tupleIJiiiiEEENS1_10collective13CollectiveMmaINS1_34MainloopSm90TmaGmmaWarpSpecializedILi7ENS5_IJNS4_1CILi2EEENSA_ILi1EEESC_EEENS1_35KernelTmaWarpSpecializedCooperativeEEENS5_IJNSA_ILi256EEENSA_ILi240EEENSA_ILi32EEEEEENS_10bfloat16_tENS5_IJlSC_lEEESK_SL_NS4_8TiledMMAINS4_8MMA_AtomIJNS4_4SM904GMMA27MMA_64x16x16_F32BF16BF16_SSILNSP_5MajorE0ELSR_0ELNSP_7ScaleInE1ELSS_1EEEEEENS4_6LayoutISD_NS5_IJSC_NSA_ILi0EEESW_EEEEENS5_IJNS4_10UnderscoreESZ_SZ_EEEEENS4_13SM90_TMA_LOADENS4_14ComposedLayoutINS4_7SwizzleILi2ELi4ELi3EEENS4_18smem_ptr_flag_bitsILi16EEENSV_INS5_IJNSA_ILi8EEESI_EEENS5_IJSI_SC_EEEEEEEvNS4_8identityENS4_23SM90_TMA_LOAD_MULTICASTES1C_vS1D_EENS_8epilogue10collective6detail29Sm90TmaWarpSpecializedAdapterINS1H_15DefaultEpilogueISK_SL_SL_NS1G_6thread17LinearCombinationISK_Li1EffLNS1L_9ScaleType4KindE0ELNS_15FloatRoundStyleE2ESK_EENS1_15EpilogueDefaultEEEEEvvEEEEvNT_6ParamsE,(.L_x_555 - _ZN7cutlass13device_kernelINS_4gemm6kernel13GemmUniversalIN4cute5tupleIJiiiiEEENS1_10collective13CollectiveMmaINS1_34MainloopSm90TmaGmmaWarpSpecializedILi7ENS5_IJNS4_1CILi2EEENSA_ILi1EEESC_EEENS1_35KernelTmaWarpSpecializedCooperativeEEENS5_IJNSA_ILi256EEENSA_ILi240EEENSA_ILi32EEEEEENS_10bfloat16_tENS5_IJlSC_lEEESK_SL_NS4_8TiledMMAINS4_8MMA_AtomIJNS4_4SM904GMMA27MMA_64x16x16_F32BF16BF16_SSILNSP_5MajorE0ELSR_0ELNSP_7ScaleInE1ELSS_1EEEEEENS4_6LayoutISD_NS5_IJSC_NSA_ILi0EEESW_EEEEENS5_IJNS4_10UnderscoreESZ_SZ_EEEEENS4_13SM90_TMA_LOADENS4_14ComposedLayoutINS4_7SwizzleILi2ELi4ELi3EEENS4_18smem_ptr_flag_bitsILi16EEENSV_INS5_IJNSA_ILi8EEESI_EEENS5_IJSI_SC_EEEEEEEvNS4_8identityENS4_23SM90_TMA_LOAD_MULTICASTES1C_vS1D_EENS_8epilogue10collective6detail29Sm90TmaWarpSpecializedAdapterINS1H_15DefaultEpilogueISK_SL_SL_NS1G_6thread17LinearCombinationISK_Li1EffLNS1L_9ScaleType4KindE0ELNS_15FloatRoundStyleE2ESK_EENS1_15EpilogueDefaultEEEEEvvEEEEvNT_6ParamsE)
        .other          _ZN7cutlass13device_kernelINS_4gemm6kernel13GemmUniversalIN4cute5tupleIJiiiiEEENS1_10collective13CollectiveMmaINS1_34MainloopSm90TmaGmmaWarpSpecializedILi7ENS5_IJNS4_1CILi2EEENSA_ILi1EEESC_EEENS1_35KernelTmaWarpSpecializedCooperativeEEENS5_IJNSA_ILi256EEENSA_ILi240EEENSA_ILi32EEEEEENS_10bfloat16_tENS5_IJlSC_lEEESK_SL_NS4_8TiledMMAINS4_8MMA_AtomIJNS4_4SM904GMMA27MMA_64x16x16_F32BF16BF16_SSILNSP_5MajorE0ELSR_0ELNSP_7ScaleInE1ELSS_1EEEEEENS4_6LayoutISD_NS5_IJSC_NSA_ILi0EEESW_EEEEENS5_IJNS4_10UnderscoreESZ_SZ_EEEEENS4_13SM90_TMA_LOADENS4_14ComposedLayoutINS4_7SwizzleILi2ELi4ELi3EEENS4_18smem_ptr_flag_bitsILi16EEENSV_INS5_IJNSA_ILi8EEESI_EEENS5_IJSI_SC_EEEEEEEvNS4_8identityENS4_23SM90_TMA_LOAD_MULTICASTES1C_vS1D_EENS_8epilogue10collective6detail29Sm90TmaWarpSpecializedAdapterINS1H_15DefaultEpilogueISK_SL_SL_NS1G_6thread17LinearCombinationISK_Li1EffLNS1L_9ScaleType4KindE0ELNS_15FloatRoundStyleE2ESK_EENS1_15EpilogueDefaultEEEEEvvEEEEvNT_6ParamsE,@"STO_CUDA_ENTRY STV_DEFAULT"
_ZN7cutlass13device_kernelINS_4gemm6kernel13GemmUniversalIN4cute5tupleIJiiiiEEENS1_10collective13CollectiveMmaINS1_34MainloopSm90TmaGmmaWarpSpecializedILi7ENS5_IJNS4_1CILi2EEENSA_ILi1EEESC_EEENS1_35KernelTmaWarpSpecializedCooperativeEEENS5_IJNSA_ILi256EEENSA_ILi240EEENSA_ILi32EEEEEENS_10bfloat16_tENS5_IJlSC_lEEESK_SL_NS4_8TiledMMAINS4_8MMA_AtomIJNS4_4SM904GMMA27MMA_64x16x16_F32BF16BF16_SSILNSP_5MajorE0ELSR_0ELNSP_7ScaleInE1ELSS_1EEEEEENS4_6LayoutISD_NS5_IJSC_NSA_ILi0EEESW_EEEEENS5_IJNS4_10UnderscoreESZ_SZ_EEEEENS4_13SM90_TMA_LOADENS4_14ComposedLayoutINS4_7SwizzleILi2ELi4ELi3EEENS4_18smem_ptr_flag_bitsILi16EEENSV_INS5_IJNSA_ILi8EEESI_EEENS5_IJSI_SC_EEEEEEEvNS4_8identityENS4_23SM90_TMA_LOAD_MULTICASTES1C_vS1D_EENS_8epilogue10collective6detail29Sm90TmaWarpSpecializedAdapterINS1H_15DefaultEpilogueISK_SL_SL_NS1G_6thread17LinearCombinationISK_Li1EffLNS1L_9ScaleType4KindE0ELNS_15FloatRoundStyleE2ESK_EENS1_15EpilogueDefaultEEEEEvvEEEEvNT_6ParamsE:
[----:B------:R-:W0:Y:S02]  /*0000*/  LDC R1, c[0x0][0x28] ;  /* 0x00000a00ff017b82 */ /* 0x000e240000000800 */
[----:B0-----:R-:W-:Y:S01]  /*0010*/  VIADD R1, R1, 0xfffffe80 ;  /* 0xfffffe8001017836 */ /* 0x001fe20000000000 */
[----:B------:R-:W0:Y:S01]  /*0020*/  S2R R4, SR_TID.X ;  /* 0x0000000000047919 */ /* 0x000e220000002100 */
[----:B------:R-:W-:Y:S01]  /*0030*/  ELECT P0, URZ, PT ;  /* 0x00000000003f782f */ /* 0x000fe20003800000 */
[----:B------:R-:W-:Y:S01]  /*0040*/  BSSY B0, `(.L_x_0) ;  /* 0x0000015000007945 */ /* 0x000fe20003800000 */
[--C-:B0-----:R-:W-:Y:S02]  /*0050*/  SHF.R.U32.HI R0, RZ, 0x5, R4.reuse ;  /* 0x00000005ff007819 */ /* 0x101fe40000011604 */
[----:B------:R-:W-:-:S03]  /*0060*/  SHF.R.U32.HI R2, RZ, 0x7, R4 ;  /* 0x00000007ff027819 */ /* 0x000fc60000011604 */
[----:B------:R-:W0:Y:S04]  /*0070*/  SHFL.IDX PT, R3, R0, RZ, 0x1f ;  /* 0x00001fff00037589 */ /* 0x000e2800000e0000 */
[----:B------:R-:W1:Y:S01]  /*0080*/  SHFL.IDX PT, R2, R2, RZ, 0x1f ;  /* 0x00001fff02027589 */ /* 0x000e6200000e0000 */
[----:B0-----:R-:W-:Y:S02]  /*0090*/  R2UR UR4, R3 ;  /* 0x00000000030472ca */ /* 0x001fe400000e0000 */
[----:B-1----:R-:W-:-:S11]  /*00a0*/  R2UR UR6, R2 ;  /* 0x00000000020672ca */ /* 0x002fd600000e0000 */
[----:B------:R-:W-:Y:S02]  /*00b0*/  USHF.R.S32.HI UR5, URZ, 0x1f, UR4 ;  /* 0x0000001f3f057899 */ /* 0x000fe40008011404 */
[----:B------:R-:W-:Y:S02]  /*00c0*/  ISETP.NE.OR P0, PT, RZ, UR4, !P0 ;  /* 0x00000004ff007c0c */ /* 0x000fe4000c705670 */
[----:B------:R-:W-:-:S04]  /*00d0*/  ULEA.HI UR5, UR5, UR4, URZ, 0x2 ;  /* 0x0000000405057291 */ /* 0x000fc8000f8f103f */
[----:B------:R-:W-:-:S04]  /*00e0*/  ULOP3.LUT UR5, UR5, 0xfffffffc, URZ, 0xc0, !UPT ;  /* 0xfffffffc05057892 */ /* 0x000fc8000f8ec03f */
[----:B------:R-:W-:-:S03]  /*00f0*/  UIADD3 UR8, UR4, -UR5, URZ ;  /* 0x8000000504087290 */ /* 0x000fc6000fffe03f */
[----:B------:R-:W-:Y:S09]  /*0100*/  @P0 BRA `(.L_x_1) ;  /* 0x0000000000200947 */ /* 0x000ff20003800000 */
[----:B------:R-:W-:Y:S02]  /*0110*/  ULDC.64 UR4, c[0x0][0x198] ;  /* 0x0000660000047ab9 */ /* 0x000fe40000000a00 */
[----:B------:R-:W-:Y:S02]  /*0120*/  UIADD3 UR10, UP0, UR4, 0xf0, URZ ;  /* 0x000000f0040a7890 */ /* 0x000fe4000ff1e03f */
[----:B------:R-:W-:Y:S02]  /*0130*/  UIADD3 UR4, UP1, UR4, 0x1f0, URZ ;  /* 0x000001f004047890 */ /* 0x000fe4000ff3e03f */
[----:B------:R-:W-:Y:S02]  /*0140*/  UIADD3.X UR11, URZ, UR5, URZ, UP0, !UPT ;  /* 0x000000053f0b7290 */ /* 0x000fe400087fe43f */
[----:B------:R-:W-:-:S07]  /*0150*/  UIADD3.X UR5, URZ, UR5, URZ, UP1, !UPT ;  /* 0x000000053f057290 */ /* 0x000fce0008ffe43f */
[----:B------:R0:W-:Y:S02]  /*0160*/  UTMACCTL.PF [UR10] ;  /* 0x000000000a0079b9 */ /* 0x0001e40008040000 */
[----:B------:R0:W-:Y:S02]  /*0170*/  UTMACCTL.PF [UR4] ;  /* 0x00000000040079b9 */ /* 0x0001e40008040000 */
[----:B0-----:R-:W-:Y:S01]  /*0180*/  NOP ;  /* 0x0000000000007918 */ /* 0x001fe20000000000 */
.L_x_1:
[----:B------:R-:W-:Y:S05]  /*0190*/  BSYNC B0 ;  /* 0x0000000000007941 */ /* 0x000fea0003800000 */
.L_x_0:
[----:B------:R-:W-:Y:S01]  /*01a0*/  UISETP.NE.AND UP0, UPT, UR8, 0x3, UPT ;  /* 0x000000030800788c */ /* 0x000fe2000bf05270 */
[----:B------:R-:W0:Y:S01]  /*01b0*/  SHFL.IDX PT, R3, R0, RZ, 0x1f ;  /* 0x00001fff00037589 */ /* 0x000e2200000e0000 */
[----:B------:R-:W-:Y:S02]  /*01c0*/  UIADD3 UR10, UR6, -0x1, URZ ;  /* 0xffffffff060a7890 */ /* 0x000fe4000fffe03f */
[----:B------:R-:W-:Y:S01]  /*01d0*/  ISETP.NE.AND P1, PT, RZ, UR6, PT ;  /* 0x00000006ff007c0c */ /* 0x000fe2000bf25270 */
[----:B------:R-:W-:Y:S02]  /*01e0*/  UISETP.EQ.OR UP0, UPT, UR8, URZ, !UP0 ;  /* 0x0000003f0800728c */ /* 0x000fe4000c702670 */
[----:B------:R-:W-:Y:S02]  /*01f0*/  UISETP.GE.U32.AND UP1, UPT, UR10, 0x2, UPT ;  /* 0x000000020a00788c */ /* 0x000fe4000bf26070 */
[----:B------:R-:W-:-:S04]  /*0200*/  UISETP.EQ.AND UP0, UPT, UR6, URZ, UP0 ;  /* 0x0000003f0600728c */ /* 0x000fc80008702270 */
[----:B------:R-:W-:-:S04]  /*0210*/  USEL UR4, URZ, 0x1, !UP0 ;  /* 0x000000013f047887 */ /* 0x000fc8000c000000 */
[----:B------:R-:W-:-:S06]  /*0220*/  USEL UR4, UR4, 0x2, UP1 ;  /* 0x0000000204047887 */ /* 0x000fcc0008800000 */
[----:B------:R-:W-:Y:S01]  /*0230*/  IMAD.U32 R2, RZ, RZ, UR4 ;  /* 0x00000004ff027e24 */ /* 0x000fe2000f8e00ff */
[----:B0-----:R-:W-:-:S04]  /*0240*/  ISETP.NE.AND P0, PT, R3, RZ, PT ;  /* 0x000000ff0300720c */ /* 0x001fc80003f05270 */
[----:B------:R0:W-:Y:S09]  /*0250*/  STL [R1+0x98], R2 ;  /* 0x0000980201007387 */ /* 0x0001f20000100800 */
[----:B0-----:R-:W-:Y:S05]  /*0260*/  @P0 BRA `(.L_x_2) ;  /* 0x0000000000700947 */ /* 0x001fea0003800000 */
[----:B------:R-:W0:Y:S01]  /*0270*/  S2UR UR9, SR_CgaCtaId ;  /* 0x00000000000979c3 */ /* 0x000e220000008800 */
[----:B------:R-:W-:Y:S01]  /*0280*/  UMOV UR4, 0x400 ;  /* 0x0000040000047882 */ /* 0x000fe20000000000 */
[----:B------:R-:W-:Y:S01]  /*0290*/  UMOV UR5, 0x1 ;  /* 0x0000000100057882 */ /* 0x000fe20000000000 */
[----:B------:R-:W-:Y:S01]  /*02a0*/  UMOV UR6, 0x4 ;  /* 0x0000000400067882 */ /* 0x000fe20000000000 */
[----:B------:R-:W-:Y:S01]  /*02b0*/  ELECT P0, URZ, PT ;  /* 0x00000000003f782f */ /* 0x000fe20003800000 */
[----:B------:R-:W-:-:S04]  /*02c0*/  UIADD3 UR6, -UR6, 0x100000, URZ ;  /* 0x0010000006067890 */ /* 0x000fc8000fffe13f */
[----:B------:R-:W-:Y:S02]  /*02d0*/  USHF.L.U32 UR7, UR6, 0xb, URZ ;  /* 0x0000000b06077899 */ /* 0x000fe4000800063f */
[----:B------:R-:W-:Y:S02]  /*02e0*/  USHF.L.U32 UR6, UR6, 0x1, URZ ;  /* 0x0000000106067899 */ /* 0x000fe4000800063f */
[----:B0-----:R-:W-:Y:S02]  /*02f0*/  ULEA UR9, UR9, UR4, 0x18 ;  /* 0x0000000409097291 */ /* 0x001fe4000f8ec03f */
[----:B------:R-:W-:-:S04]  /*0300*/  UIADD3 UR4, -UR5, 0x100000, URZ ;  /* 0x0010000005047890 */ /* 0x000fc8000fffe13f */
[----:B------:R-:W-:Y:S02]  /*0310*/  USHF.L.U32 UR5, UR4, 0xb, URZ ;  /* 0x0000000b04057899 */ /* 0x000fe4000800063f */
[----:B------:R-:W-:Y:S01]  /*0320*/  USHF.L.U32 UR4, UR4, 0x1, URZ ;  /* 0x0000000104047899 */ /* 0x000fe2000800063f */
[----:B------:R-:W0:Y:S11]  /*0330*/  FENCE.VIEW.ASYNC.S ;  /* 0x00000000000073c6 */ /* 0x000e360000000000 */
[----:B0-----:R0:W1:Y:S01]  /*0340*/  SYNCS.EXCH.64 URZ, [UR9], UR4 ;  /* 0x00000004093f75b2 */ /* 0x0010620008000100 */
[----:B------:R0:W2:Y:S01]  /*0350*/  SYNCS.EXCH.64 URZ, [UR9+0x38], UR6 ;  /* 0x00003806093f75b2 */ /* 0x0000a20008000100 */
[----:B------:R0:W3:Y:S01]  /*0360*/  SYNCS.EXCH.64 URZ, [UR9+0x8], UR4 ;  /* 0x00000804093f75b2 */ /* 0x0000e20008000100 */
[----:B------:R0:W4:Y:S01]  /*0370*/  SYNCS.EXCH.64 URZ, [UR9+0x40], UR6 ;  /* 0x00004006093f75b2 */ /* 0x0001220008000100 */
[----:B------:R0:W0:Y:S01]  /*0380*/  SYNCS.EXCH.64 URZ, [UR9+0x10], UR4 ;  /* 0x00001004093f75b2 */ /* 0x0000220008000100 */
        /* <DEDUP_REMOVED lines=9> */
[----:B------:R-:W-:Y:S01]  /*0420*/  NOP ;  /* 0x0000000000007918 */ /* 0x000fe20000000000 */
.L_x_2:
[----:B------:R-:W-:Y:S01]  /*0430*/  SHF.R.S32.HI R2, RZ, 0x1f, R4 ;  /* 0x0000001fff027819 */ /* 0x000fe20000011404 */
[----:B------:R-:W5:Y:S01]  /*0440*/  SHFL.IDX PT, R0, R0, RZ, 0x1f ;  /* 0x00001fff00007589 */ /* 0x000f6200000e0000 */
[----:B0-----:R-:W0:Y:S01]  /*0450*/  S2UR UR9, SR_CTAID.X ;  /* 0x00000000000979c3 */ /* 0x001e220000002500 */
[----:B------:R-:W-:Y:S02]  /*0460*/  ELECT P0, URZ, PT ;  /* 0x00000000003f782f */ /* 0x000fe40003800000 */
[----:B------:R-:W-:Y:S01]  /*0470*/  LEA.HI R2, R2, R4, RZ, 0x7 ;  /* 0x0000000402027211 */ /* 0x000fe200078f38ff */
[----:B------:R-:W-:Y:S01]  /*0480*/  ULDC UR4, c[0x0][0x150] ;  /* 0x0000540000047ab9 */ /* 0x000fe20000000800 */
[----:B------:R-:W-:Y:S01]  /*0490*/  SHF.R.S32.HI R6, RZ, 0x1f, R3 ;  /* 0x0000001fff067819 */ /* 0x000fe20000011403 */
[----:B------:R-:W-:Y:S01]  /*04a0*/  NOP ;  /* 0x0000000000007918 */ /* 0x000fe20000000000 */
[----:B------:R-:W-:Y:S01]  /*04b0*/  LOP3.LUT R2, R2, 0xffffff80, RZ, 0xc0, !PT ;  /* 0xffffff8002027812 */ /* 0x000fe200078ec0ff */
[----:B------:R-:W-:Y:S01]  /*04c0*/  NOP ;  /* 0x0000000000007918 */ /* 0x000fe20000000000 */
[----:B------:R-:W-:Y:S01]  /*04d0*/  LEA.HI R6, R6, R3, RZ, 0x2 ;  /* 0x0000000306067211 */ /* 0x000fe200078f10ff */
[----:B------:R-:W1:Y:S02]  /*04e0*/  LDC R8, c[0x0][0x144] ;  /* 0x00005100ff087b82 */ /* 0x000e640000000800 */
[----:B------:R-:W-:Y:S01]  /*04f0*/  IMAD.IADD R4, R4, 0x1, -R2 ;  /* 0x0000000104047824 */ /* 0x000fe200078e0a02 */
[----:B------:R-:W-:Y:S01]  /*0500*/  LOP3.LUT R6, R6, 0x3ffffffc, RZ, 0xc0, !PT ;  /* 0x3ffffffc06067812 */ /* 0x000fe200078ec0ff */
[----:B------:R-:W2:Y:S03]  /*0510*/  S2R R2, SR_CTAID.Y ;  /* 0x0000000000027919 */ /* 0x000ea60000002600 */
[----:B------:R-:W-:Y:S01]  /*0520*/  SHF.R.S32.HI R5, RZ, 0x1f, R4 ;  /* 0x0000001fff057819 */ /* 0x000fe20000011404 */
[----:B------:R-:W-:Y:S01]  /*0530*/  IMAD.IADD R6, R3, 0x1, -R6 ;  /* 0x0000000103067824 */ /* 0x000fe200078e0a06 */
[----:B------:R-:W3:Y:S02]  /*0540*/  LDC R11, c[0x0][0x148] ;  /* 0x00005200ff0b7b82 */ /* 0x000ee40000000800 */
[----:B------:R-:W-:-:S02]  /*0550*/  LEA.HI R5, R5, R4, RZ, 0x3 ;  /* 0x0000000405057211 */ /* 0x000fc400078f18ff */
[----:B-----5:R-:W-:Y:S02]  /*0560*/  ISETP.NE.OR P0, PT, R0, RZ, !P0 ;  /* 0x000000ff0000720c */ /* 0x020fe40004705670 */
[--C-:B------:R-:W-:Y:S02]  /*0570*/  SHF.R.S32.HI R0, RZ, 0x3, R5.reuse ;  /* 0x00000003ff007819 */ /* 0x100fe40000011405 */
[----:B------:R-:W-:Y:S02]  /*0580*/  SHF.R.S32.HI R5, RZ, 0x1f, R5 ;  /* 0x0000001fff057819 */ /* 0x000fe40000011405 */
[----:B0-----:R-:W-:Y:S02]  /*0590*/  I2FP.F32.U32 R7, UR9 ;  /* 0x0000000900077c45 */ /* 0x001fe40008201000 */
[----:B------:R-:W-:-:S03]  /*05a0*/  LEA.HI R5, R5, R0, RZ, 0x2 ;  /* 0x0000000005057211 */ /* 0x000fc600078f10ff */
[----:B------:R-:W-:Y:S01]  /*05b0*/  FMUL R7, R7, UR4 ;  /* 0x0000000407077c20 */ /* 0x000fe20008400000 */
[----:B------:R-:W-:Y:S01]  /*05c0*/  LOP3.LUT R5, R5, 0xfffffffc, RZ, 0xc0, !PT ;  /* 0xfffffffc05057812 */ /* 0x000fe200078ec0ff */
[----:B------:R-:W-:Y:S01]  /*05d0*/  VOTEU.ALL UP0, P0 ;  /* 0x00000000003f7886 */ /* 0x000fe20000000000 */
[----:B------:R-:W-:Y:S01]  /*05e0*/  ULDC UR4, c[0x0][0x154] ;  /* 0x0000550000047ab9 */ /* 0x000fe20000000800 */
[----:B------:R-:W-:Y:S02]  /*05f0*/  VOTEU.ALL UP1, P0 ;  /* 0x00000000003f7886 */ /* 0x000fe40000020000 */
[----:B------:R-:W0:Y:S01]  /*0600*/  F2I.U32.TRUNC.NTZ R7, R7 ;  /* 0x0000000700077305 */ /* 0x000e22000020f000 */
[----:B------:R-:W-:Y:S01]  /*0610*/  IMAD.IADD R5, R0, 0x1, -R5 ;  /* 0x0000000100057824 */ /* 0x000fe200078e0a05 */
[----:B------:R-:W5:Y:S01]  /*0620*/  @!UP0 S2UR UR7, SR_CgaCtaId ;  /* 0x00000000000789c3 */ /* 0x000f620000008800 */
[----:B------:R-:W-:Y:S02]  /*0630*/  @!UP0 UMOV UR6, 0x400 ;  /* 0x0000040000068882 */ /* 0x000fe40000000000 */
[----:B------:R-:W-:Y:S01]  /*0640*/  IMAD R5, R6, 0x4, R5 ;  /* 0x0000000406057824 */ /* 0x000fe200078e0205 */
[----:B--2---:R-:W-:-:S04]  /*0650*/  I2FP.F32.U32 R9, R2 ;  /* 0x0000000200097245 */ /* 0x004fc80000201000 */
[----:B------:R-:W-:Y:S01]  /*0660*/  LEA.HI R0, R5, R5, RZ, 0x1 ;  /* 0x0000000505007211 */ /* 0x000fe200078f08ff */
[----:B------:R-:W-:Y:S01]  /*0670*/  FMUL R9, R9, UR4 ;  /* 0x0000000409097c20 */ /* 0x000fe20008400000 */
[----:B------:R-:W-:Y:S02]  /*0680*/  UMOV UR4, 0x20 ;  /* 0x0000002000047882 */ /* 0x000fe40000000000 */
[----:B------:R-:W-:Y:S01]  /*0690*/  LOP3.LUT R6, R0, 0xfffffffe, RZ, 0xc0, !PT ;  /* 0xfffffffe00067812 */ /* 0x000fe200078ec0ff */
[----:B0-----:R-:W-:Y:S01]  /*06a0*/  IMAD.MOV R13, RZ, RZ, -R7 ;  /* 0x000000ffff0d7224 */ /* 0x001fe200078e0a07 */
[----:B------:R-:W-:-:S04]  /*06b0*/  @!UP0 UIADD3 UR4, -UR4, 0x100000, URZ ;  /* 0x0010000004048890 */ /* 0x000fc8000fffe13f */
[----:B------:R-:W-:Y:S02]  /*06c0*/  @!UP0 USHF.L.U32 UR5, UR4, 0xb, URZ ;  /* 0x0000000b04058899 */ /* 0x000fe4000800063f */
[----:B------:R-:W-:Y:S01]  /*06d0*/  @!UP0 USHF.L.U32 UR4, UR4, 0x1, URZ ;  /* 0x0000000104048899 */ /* 0x000fe2000800063f */
[----:B------:R-:W0:Y:S01]  /*06e0*/  F2I.U32.TRUNC.NTZ R9, R9 ;  /* 0x0000000900097305 */ /* 0x000e22000020f000 */
[----:B-1----:R-:W-:Y:S02]  /*06f0*/  IMAD R0, R8, R13, UR9 ;  /* 0x0000000908007e24 */ /* 0x002fe4000f8e020d */
[C---:B------:R-:W-:Y:S02]  /*0700*/  IMAD.IADD R7, R5.reuse, 0x1, -R6 ;  /* 0x0000000105077824 */ /* 0x040fe400078e0a06 */
[----:B------:R-:W-:-:S03]  /*0710*/  IMAD.SHL.U32 R6, R5, 0x4, RZ ;  /* 0x0000000405067824 */ /* 0x000fc600078e00ff */
[----:B------:R-:W-:Y:S01]  /*0720*/  ISETP.NE.AND P2, PT, R7, R0, PT ;  /* 0x000000000700720c */ /* 0x000fe20003f45270 */
[----:B-----5:R-:W-:Y:S01]  /*0730*/  @!UP0 ULEA UR6, UR7, UR6, 0x18 ;  /* 0x0000000607068291 */ /* 0x020fe2000f8ec03f */
[----:B------:R-:W-:Y:S01]  /*0740*/  LOP3.LUT R10, R5, 0xc, R6, 0x78, !PT ;  /* 0x0000000c050a7812 */ /* 0x000fe200078e7806 */
[----:B------:R-:W1:Y:S01]  /*0750*/  LDC R7, c[0x0][0x140] ;  /* 0x00005000ff077b82 */ /* 0x000e620000000800 */
[----:B------:R-:W-:Y:S01]  /*0760*/  VOTEU.ALL UP0, P0 ;  /* 0x00000000003f7886 */ /* 0x000fe20000000000 */
[----:B------:R-:W-:Y:S01]  /*0770*/  LOP3.LUT P0, RZ, R4, 0x7, RZ, 0xc0, !PT ;  /* 0x0000000704ff7812 */ /* 0x000fe2000780c0ff */
[----:B0-----:R-:W-:Y:S01]  /*0780*/  IMAD.MOV R12, RZ, RZ, -R9 ;  /* 0x000000ffff0c7224 */ /* 0x001fe200078e0a09 */
[----:B------:R0:W-:Y:S01]  /*0790*/  STL [R1+0x84], R10 ;  /* 0x0000840a01007387 */ /* 0x0001e20000100800 */
[----:B------:R-:W-:Y:S01]  /*07a0*/  IMAD.MOV.U32 R4, RZ, RZ, 0x1 ;  /* 0x00000001ff047424 */ /* 0x000fe200078e00ff */
[----:B------:R-:W-:Y:S01]  /*07b0*/  ISETP.LT.U32.AND P0, PT, R10, 0x2, !P0 ;  /* 0x000000020a00780c */ /* 0x000fe20004701070 */
[----:B---3--:R-:W-:-:S03]  /*07c0*/  IMAD R6, R11, R12, R2 ;  /* 0x0000000c0b067224 */ /* 0x008fc600078e0202 */
[----:B------:R-:W-:Y:S01]  /*07d0*/  @P2 LEA.HI R5, R10, R10, RZ, 0x1 ;  /* 0x0000000a0a052211 */ /* 0x000fe200078f08ff */
[----:B------:R-:W2:Y:S02]  /*07e0*/  FENCE.VIEW.ASYNC.S ;  /* 0x00000000000073c6 */ /* 0x000ea40000000000 */
[----:B--2---:R0:W2:Y:S01]  /*07f0*/  @!UP0 SYNCS.EXCH.64 URZ, [UR6+0x80], UR4 ;  /* 0x00008004063f85b2 */ /* 0x0040a20008000100 */
[----:B------:R-:W-:-:S04]  /*0800*/  @P2 SHF.R.S32.HI R5, RZ, 0x1, R5 ;  /* 0x00000001ff052819 */ /* 0x000fc80000011405 */
[----:B------:R-:W-:Y:S02]  /*0810*/  @P2 ISETP.NE.AND P3, PT, R5, R6, PT ;  /* 0x000000060500220c */ /* 0x000fe40003f65270 */
[----:B------:R-:W-:Y:S02]  /*0820*/  SEL R5, RZ, 0x1, !P0 ;  /* 0x00000001ff057807 */ /* 0x000fe40004000000 */
[----:B------:R-:W-:Y:S02]  /*0830*/  @P2 SEL R4, RZ, 0x1, P3 ;  /* 0x00000001ff042807 */ /* 0x000fe40001800000 */
[----:B-1----:R-:W-:Y:S02]  /*0840*/  ISETP.EQ.U32.AND P4, PT, R7, 0x1, PT ;  /* 0x000000010700780c */ /* 0x002fe40003f82070 */
[----:B------:R-:W-:Y:S01]  /*0850*/  LOP3.LUT R4, R4, R5, RZ, 0xc0, !PT ;  /* 0x0000000504047212 */ /* 0x000fe200078ec0ff */
[----:B------:R0:W1:Y:S01]  /*0860*/  @!UP1 SYNCS.EXCH.64 URZ, [UR6+0x88], UR4 ;  /* 0x00008804063f95b2 */ /* 0x0000620008000100 */
[----:B------:R-:W-:-:S03]  /*0870*/  NOP ;  /* 0x0000000000007918 */ /* 0x000fc60000000000 */
[----:B------:R0:W-:Y:S06]  /*0880*/  STL [R1+0x80], R4 ;  /* 0x0000800401007387 */ /* 0x0001ec0000100800 */
[----:B--2---:R-:W-:Y:S05]  /*0890*/  @!P4 BRA `(.L_x_3) ;  /* 0x000000000008c947 */ /* 0x004fea0003800000 */
[----:B-1--4-:R-:W-:Y:S01]  /*08a0*/  UCGABAR_ARV ;  /* 0x00000000000079c7 */ /* 0x012fe20008000000 */
[----:B------:R-:W-:Y:S05]  /*08b0*/  BRA `(.L_x_4) ;  /* 0x0000000000047947 */ /* 0x000fea0003800000 */
.L_x_3:
[----:B-1--4-:R-:W-:Y:S01]  /*08c0*/  NOP ;  /* 0x0000000000007918 */ /* 0x012fe20000000000 */
.L_x_4:
[----:B0-----:R-:W0:Y:S01]  /*08d0*/  LDC R4, c[0x0][0x65c] ;  /* 0x00019700ff047b82 */ /* 0x001e220000000800 */
[----:B------:R-:W-:Y:S01]  /*08e0*/  IMAD.MOV.U32 R5, RZ, RZ, RZ ;  /* 0x000000ffff057224 */ /* 0x000fe200078e00ff */
[----:B0-----:R-:W-:Y:S01]  /*08f0*/  ISETP.NE.AND P2, PT, R4, 0x1, PT ;  /* 0x000000010400780c */ /* 0x001fe20003f45270 */
[----:B------:R-:W-:-:S12]  /*0900*/  IMAD.U32 R4, RZ, RZ, UR9 ;  /* 0x00000009ff047e24 */ /* 0x000fd8000f8e00ff */
[----:B------:R-:W0:Y:S01]  /*0910*/  @P2 LDC R7, c[0x0][0x10] ;  /* 0x00000400ff072b82 */ /* 0x000e220000000800 */
[----:B------:R-:W-:Y:S02]  /*0920*/  @P2 IMAD.MOV.U32 R3, RZ, RZ, RZ ;  /* 0x000000ffff032224 */ /* 0x000fe400078e00ff */
[----:B------:R-:W-:-:S05]  /*0930*/  @P2 IMAD.MOV.U32 R13, RZ, RZ, RZ ;  /* 0x000000ffff0d2224 */ /* 0x000fca00078e00ff */
[----:B------:R-:W1:Y:S01]  /*0940*/  @!P2 LDC R9, c[0x0][0xc] ;  /* 0x00000300ff09ab82 */ /* 0x000e620000000800 */
[----:B0-----:R-:W-:-:S04]  /*0950*/  @P2 IMAD.WIDE.U32 R6, R7, UR9, R2 ;  /* 0x0000000907062c25 */ /* 0x001fc8000f8e0002 */
[----:B------:R-:W-:Y:S02]  /*0960*/  @P2 IMAD.MOV.U32 R23, RZ, RZ, R6 ;  /* 0x000000ffff172224 */ /* 0x000fe400078e0006 */
[----:B------:R-:W-:Y:S02]  /*0970*/  @P2 IMAD.IADD R24, R7, 0x1, R13 ;  /* 0x0000000107182824 */ /* 0x000fe400078e020d */
[----:B-1----:R-:W-:-:S04]  /*0980*/  @!P2 IMAD.WIDE.U32 R4, R2, R9, R4 ;  /* 0x000000090204a225 */ /* 0x002fc800078e0004 */
[----:B------:R-:W-:Y:S02]  /*0990*/  @!P2 IMAD.MOV.U32 R23, RZ, RZ, R4 ;  /* 0x000000ffff17a224 */ /* 0x000fe400078e0004 */
[----:B------:R-:W-:-:S03]  /*09a0*/  @!P2 IMAD.MOV.U32 R24, RZ, RZ, R5 ;  /* 0x000000ffff18a224 */ /* 0x000fc600078e0005 */
[----:B------:R0:W-:Y:S04]  /*09b0*/  STL [R1+0xa4], R23 ;  /* 0x0000a41701007387 */ /* 0x0001e80000100800 */
[----:B------:R0:W-:Y:S01]  /*09c0*/  STL [R1+0xa0], R24 ;  /* 0x0000a01801007387 */ /* 0x0001e20000100800 */
[----:B------:R-:W-:Y:S05]  /*09d0*/  @!P4 BRA `(.L_x_5) ;  /* 0x00000000000cc947 */ /* 0x000fea0003800000 */
[----:B------:R-:W-:Y:S01]  /*09e0*/  UCGABAR_WAIT ;  /* 0x0000000000007dc7 */ /* 0x000fe20008000000 */
[----:B------:R-:W-:Y:S01]  /*09f0*/  CCTL.IVALL ;  /* 0x00000000ff00798f */ /* 0x000fe20002000000 */
[----:B------:R-:W-:Y:S05]  /*0a00*/  BRA `(.L_x_6) ;  /* 0x0000000000047947 */ /* 0x000fea0003800000 */
.L_x_5:
[----:B------:R-:W-:Y:S06]  /*0a10*/  BAR.SYNC.DEFER_BLOCKING 0x0 ;  /* 0x0000000000007b1d */ /* 0x000fec0000010000 */
.L_x_6:
[----:B------:R-:W-:Y:S05]  /*0a20*/  @!P1 BRA `(.L_x_7) ;  /* 0x0000016800849947 */ /* 0x000fea0003800000 */
[----:B------:R-:W-:-:S06]  /*0a30*/  UISETP.GT.U32.AND UP0, UPT, UR10, 0x1, UPT ;  /* 0x000000010a00788c */ /* 0x000fcc000bf04070 */
[----:B------:R-:W-:-:S13]  /*0a40*/  PLOP3.LUT P0, PT, PT, PT, UP0, 0x80, 0x0 ;  /* 0x000000000000781c */ /* 0x000fda0003f0f008 */
[----:B------:R-:W-:Y:S05]  /*0a50*/  @P0 EXIT ;  /* 0x000000000000094d */ /* 0x000fea0003800000 */
[----:B------:R-:W-:Y:S01]  /*0a60*/  ULDC.64 UR4, c[0x0][0x650] ;  /* 0x0001940000047ab9 */ /* 0x000fe20000000a00 */
[----:B------:R-:W-:Y:S02]  /*0a70*/  PRMT R6, RZ, 0x7610, R6 ;  /* 0x00007610ff067816 */ /* 0x000fe40000000006 */
[----:B------:R-:W-:Y:S01]  /*0a80*/  ISETP.GE.U32.AND P0, PT, R23, UR4, PT ;  /* 0x0000000417007c0c */ /* 0x000fe2000bf06070 */
[----:B------:R-:W-:Y:S02]  /*0a90*/  UMOV UR4, 0xffffffff ;  /* 0xffffffff00047882 */ /* 0x000fe40000000000 */
[----:B------:R-:W-:Y:S01]  /*0aa0*/  IMAD.U32 R4, RZ, RZ, UR4 ;  /* 0x00000004ff047e24 */ /* 0x000fe2000f8e00ff */
[----:B------:R-:W-:Y:S01]  /*0ab0*/  ISETP.GE.U32.AND.EX P0, PT, R24, UR5, PT, P0 ;  /* 0x0000000518007c0c */ /* 0x000fe2000bf06100 */
[----:B------:R-:W-:Y:S01]  /*0ac0*/  UMOV UR5, 0xffffffff ;  /* 0xffffffff00057882 */ /* 0x000fe20000000000 */
[----:B------:R-:W-:Y:S02]  /*0ad0*/  IMAD.U32 R19, RZ, RZ, UR4 ;  /* 0x00000004ff137e24 */ /* 0x000fe4000f8e00ff */
[----:B------:R1:W-:Y:S01]  /*0ae0*/  STL [R1+0x9c], R4 ;  /* 0x00009c0401007387 */ /* 0x0003e20000100800 */
[----:B------:R-:W-:-:S08]  /*0af0*/  IMAD.U32 R18, RZ, RZ, UR5 ;  /* 0x00000005ff127e24 */ /* 0x000fd0000f8e00ff */
[----:B------:R-:W-:Y:S05]  /*0b00*/  @P0 BRA `(.L_x_8) ;  /* 0x0000000400480947 */ /* 0x000fea0003800000 */
[----:B------:R-:W2:Y:S01]  /*0b10*/  LDC.64 R14, c[0x0][0x628] ;  /* 0x00018a00ff0e7b82 */ /* 0x000ea20000000a00 */
[----:B-1----:R-:W-:Y:S02]  /*0b20*/  IMAD.MOV.U32 R4, RZ, RZ, R23 ;  /* 0x000000ffff047224 */ /* 0x002fe400078e0017 */
[----:B------:R-:W-:-:S05]  /*0b30*/  IMAD.MOV.U32 R5, RZ, RZ, R24 ;  /* 0x000000ffff057224 */ /* 0x000fca00078e0018 */
[----:B------:R-:W1:Y:S08]  /*0b40*/  LDC R10, c[0x0][0x630] ;  /* 0x00018c00ff0a7b82 */ /* 0x000e700000000800 */
[----:B------:R-:W3:Y:S01]  /*0b50*/  LDC.64 R16, c[0x0][0x620] ;  /* 0x00018800ff107b82 */ /* 0x000ee20000000a00 */
[----:B--2---:R-:W-:-:S04]  /*0b60*/  ISETP.NE.U32.AND P0, PT, R14, RZ, PT ;  /* 0x000000ff0e00720c */ /* 0x004fc80003f05070 */
[----:B------:R-:W-:-:S13]  /*0b70*/  ISETP.NE.AND.EX P0, PT, R15, RZ, PT, P0 ;  /* 0x000000ff0f00720c */ /* 0x000fda0003f05300 */
[----:B-1-3--:R-:W-:Y:S05]  /*0b80*/  @!P0 BRA `(.L_x_9) ;  /* 0x0000000000288947 */ /* 0x00afea0003800000 */
[----:B------:R-:W1:Y:S02]  /*0b90*/  LDC R9, c[0x0][0x634] ;  /* 0x00018d00ff097b82 */ /* 0x000e640000000800 */
[----:B-1----:R-:W-:-:S05]  /*0ba0*/  IADD3 R9, P0, R23, R9, RZ ;  /* 0x0000000917097210 */ /* 0x002fca0007f1e0ff */
[----:B------:R-:W-:-:S04]  /*0bb0*/  IMAD.X R13, RZ, RZ, R24, P0 ;  /* 0x000000ffff0d7224 */ /* 0x000fc800000e0618 */
[----:B------:R-:W-:-:S04]  /*0bc0*/  IMAD.WIDE.U32 R4, R13, R14, RZ ;  /* 0x0000000e0d047225 */ /* 0x000fc800078e00ff */
[----:B------:R-:W-:-:S04]  /*0bd0*/  IMAD.WIDE.U32 R6, P0, R9, R15, R4 ;  /* 0x0000000f09067225 */ /* 0x000fc80007800004 */
[----:B------:R-:W-:-:S04]  /*0be0*/  IMAD.WIDE.U32 R4, R9, R14, RZ ;  /* 0x0000000e09047225 */ /* 0x000fc800078e00ff */
[----:B------:R-:W-:Y:S01]  /*0bf0*/  IMAD.X R9, RZ, RZ, RZ, P0 ;  /* 0x000000ffff097224 */ /* 0x000fe200000e06ff */
[----:B------:R-:W-:Y:S01]  /*0c00*/  IADD3 RZ, P0, R5, R6, RZ ;  /* 0x0000000605ff7210 */ /* 0x000fe20007f1e0ff */
[----:B------:R-:W-:-:S04]  /*0c10*/  IMAD.MOV.U32 R8, RZ, RZ, R7 ;  /* 0x000000ffff087224 */ /* 0x000fc800078e0007 */
[----:B------:R-:W-:-:S08]  /*0c20*/  IMAD.WIDE.U32.X R4, R13, R15, R8, P0 ;  /* 0x0000000f0d047225 */ /* 0x000fd000000e0408 */
.L_x_9:
[----:B------:R-:W1:Y:S01]  /*0c30*/  LDC.64 R20, c[0x0][0x640] ;  /* 0x00019000ff147b82 */ /* 0x000e620000000a00 */
[-C--:B------:R-:W-:Y:S01]  /*0c40*/  SHF.R.U64 R22, R4, R10.reuse, R5 ;  /* 0x0000000a04167219 */ /* 0x080fe20000001205 */
[----:B------:R-:W-:Y:S01]  /*0c50*/  IMAD.MOV.U32 R4, RZ, RZ, R23 ;  /* 0x000000ffff047224 */ /* 0x000fe200078e0017 */
[----:B------:R-:W-:Y:S01]  /*0c60*/  SHF.R.U32.HI R3, RZ, R10, R5 ;  /* 0x0000000aff037219 */ /* 0x000fe20000011605 */
[----:B------:R-:W-:Y:S01]  /*0c70*/  IMAD.MOV.U32 R5, RZ, RZ, R24 ;  /* 0x000000ffff057224 */ /* 0x000fe200078e0018 */
[----:B------:R-:W-:Y:S01]  /*0c80*/  IADD3 R7, P0, RZ, -R22, RZ ;  /* 0x80000016ff077210 */ /* 0x000fe20007f1e0ff */
[----:B0-----:R-:W-:Y:S02]  /*0c90*/  IMAD R23, R11, R12, R2 ;  /* 0x0000000c0b177224 */ /* 0x001fe400078e0202 */
[----:B------:R-:W0:Y:S01]  /*0ca0*/  LDC R8, c[0x0][0x618] ;  /* 0x00018600ff087b82 */ /* 0x000e220000000800 */
[----:B------:R-:W-:Y:S02]  /*0cb0*/  IMAD.MOV.U32 R11, RZ, RZ, 0x1 ;  /* 0x00000001ff0b7424 */ /* 0x000fe400078e00ff */
[----:B------:R-:W-:-:S02]  /*0cc0*/  IMAD.X R3, RZ, RZ, ~R3, P0 ;  /* 0x000000ffff037224 */ /* 0x000fc400000e0e03 */
[----:B------:R-:W-:-:S03]  /*0cd0*/  IMAD.WIDE.U32 R4, R7, R16, R4 ;  /* 0x0000001007047225 */ /* 0x000fc600078e0004 */
[----:B------:R-:W2:Y:S01]  /*0ce0*/  LDC R14, c[0x0][0x608] ;  /* 0x00018200ff0e7b82 */ /* 0x000ea20000000800 */
[----:B------:R-:W-:-:S04]  /*0cf0*/  IMAD R6, R3, R16, RZ ;  /* 0x0000001003067224 */ /* 0x000fc800078e02ff */
[----:B------:R-:W-:-:S03]  /*0d00*/  IMAD R3, R7, R17, R6 ;  /* 0x0000001107037224 */ /* 0x000fc600078e0206 */
[----:B------:R-:W3:Y:S01]  /*0d10*/  LDC R18, c[0x0][0x658] ;  /* 0x00019600ff127b82 */ /* 0x000ee20000000800 */
[----:B------:R-:W-:Y:S01]  /*0d20*/  IMAD.IADD R3, R5, 0x1, R3 ;  /* 0x0000000105037824 */ /* 0x000fe200078e0203 */
[----:B-1----:R-:W-:Y:S01]  /*0d30*/  ISETP.NE.U32.AND P0, PT, R20, RZ, PT ;  /* 0x000000ff1400720c */ /* 0x002fe20003f05070 */
[----:B------:R-:W-:-:S03]  /*0d40*/  IMAD.MOV.U32 R5, RZ, RZ, -0x1 ;  /* 0xffffffffff057424 */ /* 0x000fc600078e00ff */
[----:B------:R-:W-:Y:S02]  /*0d50*/  ISETP.NE.AND.EX P0, PT, R21, RZ, PT, P0 ;  /* 0x000000ff1500720c */ /* 0x000fe40003f05300 */
[----:B------:R-:W1:Y:S01]  /*0d60*/  LDC R13, c[0x0][0x600] ;  /* 0x00018000ff0d7b82 */ /* 0x000e620000000800 */
[-CC-:B0-----:R-:W-:Y:S02]  /*0d70*/  SHF.R.U64 R10, R4, R8.reuse, R3.reuse ;  /* 0x00000008040a7219 */ /* 0x181fe40000001203 */
[----:B------:R-:W-:-:S05]  /*0d80*/  SHF.R.U32.HI R3, RZ, R8, R3 ;  /* 0x00000008ff037219 */ /* 0x000fca0000011603 */
[----:B------:R-:W0:Y:S01]  /*0d90*/  LDC R15, c[0x0][0x648] ;  /* 0x00019200ff0f7b82 */ /* 0x000e220000000800 */
[-CC-:B--2---:R-:W-:Y:S02]  /*0da0*/  SHF.R.U64 R19, R10, R14.reuse, R3.reuse ;  /* 0x0000000e0a137219 */ /* 0x184fe40000001203 */
[----:B------:R-:W-:-:S05]  /*0db0*/  SHF.R.U32.HI R3, RZ, R14, R3 ;  /* 0x0000000eff037219 */ /* 0x000fca0000011603 */
[----:B------:R-:W2:Y:S01]  /*0dc0*/  LDC R17, c[0x0][0x638] ;  /* 0x00018e00ff117b82 */ /* 0x000ea20000000800 */
[-C--:B---3--:R-:W-:Y:S02]  /*0dd0*/  SHF.L.U32 R2, R5, R18.reuse, RZ ;  /* 0x0000001205027219 */ /* 0x088fe400000006ff */
[--C-:B------:R-:W-:Y:S02]  /*0de0*/  SHF.R.U64 R12, R19, R18, R3.reuse ;  /* 0x00000012130c7219 */ /* 0x100fe40000001203 */
[----:B------:R-:W-:Y:S02]  /*0df0*/  LOP3.LUT R8, RZ, R2, RZ, 0x33, !PT ;  /* 0x00000002ff087212 */ /* 0x000fe400078e33ff */
[----:B------:R-:W-:Y:S01]  /*0e00*/  SHF.R.U32.HI R3, RZ, R18, R3 ;  /* 0x00000012ff037219 */ /* 0x000fe20000011603 */
[----:B------:R-:W3:Y:S01]  /*0e10*/  LDC R16, c[0x0][0x610] ;  /* 0x00018400ff107b82 */ /* 0x000ee20000000800 */
[----:B------:R-:W-:Y:S01]  /*0e20*/  IMAD.MOV.U32 R2, RZ, RZ, R12 ;  /* 0x000000ffff027224 */ /* 0x000fe200078e000c */
[----:B------:R-:W-:Y:S06]  /*0e30*/  @!P0 BRA `(.L_x_10) ;  /* 0x0000000000288947 */ /* 0x000fec0003800000 */
[----:B------:R-:W4:Y:S02]  /*0e40*/  LDC R7, c[0x0][0x64c] ;  /* 0x00019300ff077b82 */ /* 0x000f240000000800 */
[----:B----4-:R-:W-:-:S05]  /*0e50*/  IADD3 R7, P0, R12, R7, RZ ;  /* 0x000000070c077210 */ /* 0x010fca0007f1e0ff */
        /* <DEDUP_REMOVED lines=8> */
.L_x_10:
[----:B0-----:R-:W-:Y:S01]  /*0ee0*/  SHF.R.U64 R4, R2, R15, R3 ;  /* 0x0000000f02047219 */ /* 0x001fe20000001203 */
[----:B-1----:R-:W-:Y:S01]  /*0ef0*/  VIADD R5, R13, 0xffffffff ;  /* 0xffffffff0d057836 */ /* 0x002fe20000000000 */
[----:B------:R-:W-:Y:S02]  /*0f00*/  SHF.L.U32 R2, R11, R18, RZ ;  /* 0x000000120b027219 */ /* 0x000fe400000006ff */
[----:B------:R-:W-:Y:S01]  /*0f10*/  LOP3.LUT R3, R19, R8, RZ, 0xc0, !PT ;  /* 0x0000000813037212 */ /* 0x000fe200078ec0ff */
[----:B------:R-:W-:Y:S01]  /*0f20*/  IMAD.MOV R6, RZ, RZ, -R4 ;  /* 0x000000ffff067224 */ /* 0x000fe200078e0a04 */
[----:B------:R-:W-:Y:S02]  /*0f30*/  SEL R0, R0, R23, !P2 ;  /* 0x0000001700007207 */ /* 0x000fe40005000000 */
[----:B------:R-:W-:Y:S01]  /*0f40*/  LOP3.LUT R5, R10, R5, RZ, 0xc0, !PT ;  /* 0x000000050a057212 */ /* 0x000fe200078ec0ff */
[----:B------:R-:W-:Y:S01]  /*0f50*/  IMAD R3, R2, R4, R3 ;  /* 0x0000000402037224 */ /* 0x000fe200078e0203 */
[----:B------:R-:W-:Y:S01]  /*0f60*/  R2UR UR6, R22 ;  /* 0x00000000160672ca */ /* 0x000fe200000e0000 */
[----:B--2---:R-:W-:-:S02]  /*0f70*/  IMAD R2, R6, R17, R12 ;  /* 0x0000001106027224 */ /* 0x004fc400078e020c */
[----:B---3--:R-:W-:Y:S02]  /*0f80*/  IMAD R0, R3, R16, R0 ;  /* 0x0000001003007224 */ /* 0x008fe400078e0200 */
[----:B------:R-:W-:Y:S02]  /*0f90*/  IMAD R3, R2, R13, R5 ;  /* 0x0000000d02037224 */ /* 0x000fe400078e0205 */
[----:B------:R-:W-:-:S03]  /*0fa0*/  IMAD.MOV.U32 R6, RZ, RZ, 0x1 ;  /* 0x00000001ff067424 */ /* 0x000fc600078e00ff */
[----:B------:R-:W-:Y:S02]  /*0fb0*/  SEL R2, R3, R0, !P2 ;  /* 0x0000000003027207 */ /* 0x000fe40005000000 */
[----:B------:R-:W-:Y:S02]  /*0fc0*/  SEL R0, R0, R3, !P2 ;  /* 0x0000000300007207 */ /* 0x000fe40005000000 */
[----:B------:R-:W-:Y:S02]  /*0fd0*/  R2UR UR5, R2 ;  /* 0x00000000020572ca */ /* 0x000fe400000e0000 */
[----:B------:R-:W-:Y:S01]  /*0fe0*/  R2UR UR4, R0 ;  /* 0x00000000000472ca */ /* 0x000fe200000e0000 */
[----:B------:R-:W-:-:S05]  /*0ff0*/  IMAD.U32 R0, RZ, RZ, UR6 ;  /* 0x00000006ff007e24 */ /* 0x000fca000f8e00ff */
[----:B------:R2:W-:Y:S05]  /*1000*/  STL [R1+0x9c], R0 ;  /* 0x00009c0001007387 */ /* 0x0005ea0000100800 */
[----:B------:R-:W-:Y:S02]  /*1010*/  IMAD.U32 R18, RZ, RZ, UR5 ;  /* 0x00000005ff127e24 */ /* 0x000fe4000f8e00ff */
[----:B------:R-:W-:-:S07]  /*1020*/  IMAD.U32 R19, RZ, RZ, UR4 ;  /* 0x00000004ff137e24 */ /* 0x000fce000f8e00ff */
.L_x_8:
[----:B------:R-:W-:-:S08]  /*1030*/  NOP ;  /* 0x0000000000007918 */ /* 0x000fd00000000000 */
[----:B------:R-:W3:Y:S02]  /*1040*/  USETMAXREG.TRY_ALLOC.CTAPOOL UP0, 0xf0 ;  /* 0x000000f0000079c8 */ /* 0x000ee40008000600 */
[----:B---3--:R-:W-:-:S13]  /*1050*/  PLOP3.LUT P0, PT, PT, PT, UP0, 0x80, 0x0 ;  /* 0x000000000000781c */ /* 0x008fda0003f0f008 */
[----:B------:R-:W-:Y:S05]  /*1060*/  @!P0 BRA `(.L_x_8) ;  /* 0xfffffffc00f08947 */ /* 0x000fea000383ffff */
[----:B------:R-:W-:Y:S02]  /*1070*/  ULDC.64 UR4, c[0x0][0x598] ;  /* 0x0001660000047ab9 */ /* 0x000fe40000000a00 */
[----:B------:R-:W-:-:S04]  /*1080*/  ISETP.NE.U32.AND P0, PT, RZ, UR4, PT ;  /* 0x00000004ff007c0c */ /* 0x000fc8000bf05070 */
[----:B------:R-:W-:-:S13]  /*1090*/  ISETP.NE.AND.EX P0, PT, RZ, UR5, PT, P0 ;  /* 0x00000005ff007c0c */ /* 0x000fda000bf05300 */
[----:B------:R-:W-:Y:S05]  /*10a0*/  @!P0 BRA `(.L_x_11) ;  /* 0x0000000000248947 */ /* 0x000fea0003800000 */
[----:B------:R-:W3:Y:S01]  /*10b0*/  LDC.64 R2, c[0x0][0x598] ;  /* 0x00016600ff027b82 */ /* 0x000ee20000000a00 */
[----:B------:R-:W-:Y:S02]  /*10c0*/  ULDC.64 UR4, c[0x0][0x208] ;  /* 0x0000820000047ab9 */ /* 0x000fe40000000a00 */
[----:B---3--:R-:W3:Y:S02]  /*10d0*/  LDG.E.64 R2, desc[UR4][R2.64] ;  /* 0x0000000402027981 */ /* 0x008ee4000c1e1b00 */
[----:B---3--:R-:W-:-:S04]  /*10e0*/  ISETP.NE.U32.AND P0, PT, R2, RZ, PT ;  /* 0x000000ff0200720c */ /* 0x008fc80003f05070 */
[----:B------:R-:W-:-:S13]  /*10f0*/  ISETP.NE.AND.EX P0, PT, R3, RZ, PT, P0 ;  /* 0x000000ff0300720c */ /* 0x000fda0003f05300 */
[----:B------:R-:W-:Y:S05]  /*1100*/  @!P0 BRA `(.L_x_11) ;  /* 0x00000000000c8947 */ /* 0x000fea0003800000 */
[----:B------:R-:W-:Y:S02]  /*1110*/  ULDC.64 UR4, c[0x0][0x208] ;  /* 0x0000820000047ab9 */ /* 0x000fe40000000a00 */
[----:B------:R3:W5:Y:S01]  /*1120*/  LD.E R2, desc[UR4][R2.64] ;  /* 0x0000000402027980 */ /* 0x000762000c101900 */
[----:B------:R-:W-:Y:S05]  /*1130*/  BRA `(.L_x_12) ;  /* 0x0000000000287947 */ /* 0x000fea0003800000 */
.L_x_11:
[----:B------:R-:W-:Y:S02]  /*1140*/  ULDC.64 UR4, c[0x0][0x588] ;  /* 0x0001620000047ab9 */ /* 0x000fe40000000a00 */
[----:B------:R-:W-:-:S04]  /*1150*/  ISETP.NE.U32.AND P0, PT, RZ, UR4, PT ;  /* 0x00000004ff007c0c */ /* 0x000fc8000bf05070 */
[----:B------:R-:W-:-:S13]  /*1160*/  ISETP.NE.AND.EX P0, PT, RZ, UR5, PT, P0 ;  /* 0x00000005ff007c0c */ /* 0x000fda000bf05300 */
[----:B------:R-:W-:Y:S05]  /*1170*/  @!P0 BRA `(.L_x_13) ;  /* 0x0000000000108947 */ /* 0x000fea0003800000 */
[----:B------:R-:W3:Y:S01]  /*1180*/  LDC.64 R2, c[0x0][0x588] ;  /* 0x00016200ff027b82 */ /* 0x000ee20000000a00 */
[----:B------:R-:W-:Y:S02]  /*1190*/  ULDC.64 UR4, c[0x0][0x208] ;  /* 0x0000820000047ab9 */ /* 0x000fe40000000a00 */
[----:B---3--:R4:W5:Y:S01]  /*11a0*/  LDG.E R2, desc[UR4][R2.64] ;  /* 0x0000000402027981 */ /* 0x008962000c1e1900 */
[----:B------:R-:W-:Y:S05]  /*11b0*/  BRA `(.L_x_12) ;  /* 0x0000000000087947 */ /* 0x000fea0003800000 */
.L_x_13:
[----:B------:R-:W-:Y:S02]  /*11c0*/  ULDC UR4, c[0x0][0x580] ;  /* 0x0001600000047ab9 */ /* 0x000fe40000000800 */
[----:B------:R-:W-:-:S07]  /*11d0*/  IMAD.U32 R2, RZ, RZ, UR4 ;  /* 0x00000004ff027e24 */ /* 0x000fce000f8e00ff */
.L_x_12:
[----:B------:R-:W-:Y:S02]  /*11e0*/  ULDC.64 UR4, c[0x0][0x5a0] ;  /* 0x0001680000047ab9 */ /* 0x000fe40000000a00 */
[----:B------:R-:W-:-:S04]  /*11f0*/  ISETP.NE.U32.AND P0, PT, RZ, UR4, PT ;  /* 0x00000004ff007c0c */ /* 0x000fc8000bf05070 */
[----:B------:R-:W-:-:S13]  /*1200*/  ISETP.NE.AND.EX P0, PT, RZ, UR5, PT, P0 ;  /* 0x00000005ff007c0c */ /* 0x000fda000bf05300 */
[----:B------:R-:W-:Y:S05]  /*1210*/  @!P0 BRA `(.L_x_14) ;  /* 0x0000000000248947 */ /* 0x000fea0003800000 */
[----:B-1----:R-:W1:Y:S01]  /*1220*/  LDC.64 R4, c[0x0][0x5a0] ;  /* 0x00016800ff047b82 */ /* 0x002e620000000a00 */
[----:B------:R-:W-:Y:S02]  /*1230*/  ULDC.64 UR4, c[0x0][0x208] ;  /* 0x0000820000047ab9 */ /* 0x000fe40000000a00 */
[----:B-1----:R-:W2:Y:S02]  /*1240*/  LDG.E.64 R4, desc[UR4][R4.64] ;  /* 0x0000000404047981 */ /* 0x002ea4000c1e1b00 */
[----:B--2---:R-:W-:-:S04]  /*1250*/  ISETP.NE.U32.AND P0, PT, R4, RZ, PT ;  /* 0x000000ff0400720c */ /* 0x004fc80003f05070 */
[----:B------:R-:W-:-:S13]  /*1260*/  ISETP.NE.AND.EX P0, PT, R5, RZ, PT, P0 ;  /* 0x000000ff0500720c */ /* 0x000fda0003f05300 */
[----:B------:R-:W-:Y:S05]  /*1270*/  @!P0 BRA `(.L_x_14) ;  /* 0x00000000000c8947 */ /* 0x000fea0003800000 */
[----:B------:R-:W-:Y:S02]  /*1280*/  ULDC.64 UR4, c[0x0][0x208] ;  /* 0x0000820000047ab9 */ /* 0x000fe40000000a00 */
[----:B------:R1:W5:Y:S01]  /*1290*/  LD.E R16, desc[UR4][R4.64] ;  /* 0x0000000404107980 */ /* 0x000362000c101900 */
[----:B------:R-:W-:Y:S05]  /*12a0*/  BRA `(.L_x_15) ;  /* 0x0000000000287947 */ /* 0x000fea0003800000 */
.L_x_14:
[----:B------:R-:W-:Y:S02]  /*12b0*/  ULDC.64 UR4, c[0x0][0x590] ;  /* 0x0001640000047ab9 */ /* 0x000fe40000000a00 */
[----:B------:R-:W-:-:S04]  /*12c0*/  ISETP.NE.U32.AND P0, PT, RZ, UR4, PT ;  /* 0x00000004ff007c0c */ /* 0x000fc8000bf05070 */
[----:B------:R-:W-:-:S13]  /*12d0*/  ISETP.NE.AND.EX P0, PT, RZ, UR5, PT, P0 ;  /* 0x00000005ff007c0c */ /* 0x000fda000bf05300 */
[----:B------:R-:W-:Y:S05]  /*12e0*/  @!P0 BRA `(.L_x_16) ;  /* 0x0000000000108947 */ /* 0x000fea0003800000 */
[----:B------:R-:W0:Y:S01]  /*12f0*/  LDC.64 R16, c[0x0][0x590] ;  /* 0x00016400ff107b82 */ /* 0x000e220000000a00 */
[----:B------:R-:W-:Y:S02]  /*1300*/  ULDC.64 UR4, c[0x0][0x208] ;  /* 0x0000820000047ab9 */ /* 0x000fe40000000a00 */
[----:B0-----:R0:W5:Y:S01]  /*1310*/  LDG.E R16, desc[UR4][R16.64] ;  /* 0x0000000410107981 */ /* 0x001162000c1e1900 */
[----:B------:R-:W-:Y:S05]  /*1320*/  BRA `(.L_x_15) ;  /* 0x0000000000087947 */ /* 0x000fea0003800000 */
.L_x_16:
[----:B------:R-:W-:Y:S02]  /*1330*/  ULDC UR4, c[0x0][0x584] ;  /* 0x0001610000047ab9 */ /* 0x000fe40000000800 */
[----:B------:R-:W-:-:S07]  /*1340*/  IMAD.U32 R16, RZ, RZ, UR4 ;  /* 0x00000004ff107e24 */ /* 0x000fce000f8e00ff */
.L_x_15:
[----:B------:R-:W-:-:S13]  /*1350*/  LOP3.LUT P0, RZ, R6, 0xff, RZ, 0xc0, !PT ;  /* 0x000000ff06ff7812 */ /* 0x000fda000780c0ff */
[----:B------:R-:W-:Y:S05]  /*1360*/  @!P0 EXIT ;  /* 0x000000000000894d */ /* 0x000fea0003800000 */
[----:B------:R-:W-:Y:S02]  /*1370*/  ULDC UR4, c[0x0][0x28c] ;  /* 0x0000a30000047ab9 */ /* 0x000fe40000000800 */
[----:B------:R-:W-:-:S04]  /*1380*/  UIADD3 UR4, UR4, 0x1f, URZ ;  /* 0x0000001f04047890 */ /* 0x000fc8000fffe03f */
[----:B------:R-:W-:-:S04]  /*1390*/  USHF.R.S32.HI UR5, URZ, 0x1f, UR4 ;  /* 0x0000001f3f057899 */ /* 0x000fc80008011404 */
[----:B------:R-:W-:-:S03]  /*13a0*/  ULEA.HI UR5, UR5, UR4, URZ, 0x5 ;  /* 0x0000000405057291 */ /* 0x000fc6000f8f283f */
[----:B------:R-:W-:Y:S01]  /*13b0*/  UMOV UR4, URZ ;  /* 0x0000003f00047c82 */ /* 0x000fe20008000000 */
[----:B------:R-:W-:Y:S01]  /*13c0*/  USHF.R.S32.HI UR6, URZ, 0x5, UR5 ;  /* 0x000000053f067899 */ /* 0x000fe20008011405 */
[----:B---34-:R-:W-:Y:S02]  /*13d0*/  IMAD.U32 R3, RZ, RZ, UR4 ;  /* 0x00000004ff037e24 */ /* 0x018fe4000f8e00ff */
[----:B------:R-:W-:Y:S02]  /*13e0*/  UMOV UR5, URZ ;  /* 0x0000003f00057c82 */ /* 0x000fe40008000000 */
[----:B--2---:R-:W-:Y:S02]  /*13f0*/  IMAD.U32 R0, RZ, RZ, UR5 ;  /* 0x00000005ff007e24 */ /* 0x004fe4000f8e00ff */
[----:B-1----:R-:W-:-:S05]  /*1400*/  IMAD.U32 R4, RZ, RZ, UR6 ;  /* 0x00000006ff047e24 */ /* 0x002fca000f8e00ff */
[----:B------:R1:W-:Y:S04]  /*1410*/  STL [R1+0xbc], R4 ;  /* 0x0000bc0401007387 */ /* 0x0003e80000100800 */
[----:B------:R1:W-:Y:S04]  /*1420*/  STL [R1+0xb8], R0 ;  /* 0x0000b80001007387 */ /* 0x0003e80000100800 */
[----:B------:R1:W-:Y:S02]  /*1430*/  STL [R1+0xac], R3 ;  /* 0x0000ac0301007387 */ /* 0x0003e40000100800 */
.L_x_514:
[----:B-1----:R-:W1:Y:S01]  /*1440*/  S2R R0, SR_TID.X ;  /* 0x0000000000007919 */ /* 0x002e620000002100 */
[----:B------:R-:W2:Y:S01]  /*1450*/  S2UR UR7, SR_CgaCtaId ;  /* 0x00000000000779c3 */ /* 0x000ea20000008800 */
[----:B------:R-:W-:Y:S02]  /*1460*/  UMOV UR6, 0x400 ;  /* 0x0000040000067882 */ /* 0x000fe40000000000 */
[----:B--2---:R-:W-:-:S06]  /*1470*/  ULEA UR8, UR7, UR6, 0x18 ;  /* 0x0000000607087291 */ /* 0x004fcc000f8ec03f */
[----:B0----5:R-:W-:Y:S01]  /*1480*/  IMAD.U32 R17, RZ, RZ, UR8 ;  /* 0x00000008ff117e24 */ /* 0x021fe2000f8e00ff */
[----:B-1----:R-:W-:-:S04]  /*1490*/  LOP3.LUT R0, R0, 0x80, RZ, 0xc0, !PT ;  /* 0x0000008000007812 */ /* 0x002fc800078ec0ff */
[----:B------:R-:W-:-:S06]  /*14a0*/  SHF.R.U32.HI R0, RZ, 0x7, R0 ;  /* 0x00000007ff007819 */ /* 0x000fcc0000011600 */
[----:B------:R-:W0:Y:S02]  /*14b0*/  SHFL.IDX PT, R0, R0, RZ, 0x1f ;  /* 0x00001fff00007589 */ /* 0x000e2400000e0000 */
[----:B0-----:R-:W-:-:S13]  /*14c0*/  R2UR UR4, R0 ;  /* 0x00000000000472ca */ /* 0x001fda00000e0000 */
[----:B------:R-:W-:-:S04]  /*14d0*/  ULEA.HI UR5, UR4, UR4, URZ, 0x1 ;  /* 0x0000000404057291 */ /* 0x000fc8000f8f083f */
[----:B------:R-:W-:-:S04]  /*14e0*/  ULOP3.LUT UR5, UR5, 0xffffe, URZ, 0xc0, !UPT ;  /* 0x000ffffe05057892 */ /* 0x000fc8000f8ec03f */
[----:B------:R-:W-:-:S03]  /*14f0*/  UIADD3 UR5, UR4, -UR5, URZ ;  /* 0x8000000504057290 */ /* 0x000fc6000fffe03f */
[----:B------:R-:W-:Y:S01]  /*1500*/  ULDC UR4, c[0x0][0x28c] ;  /* 0x0000a30000047ab9 */ /* 0x000fe20000000800 */
[----:B------:R-:W-:Y:S01]  /*1510*/  ULEA UR5, UR5, UR8, 0xc ;  /* 0x0000000805057291 */ /* 0x000fe2000f8e603f */
[----:B------:R-:W-:-:S03]  /*1520*/  ISETP.LT.AND P0, PT, RZ, UR4, PT ;  /* 0x00000004ff007c0c */ /* 0x000fc6000bf01270 */
[----:B------:R-:W-:-:S04]  /*1530*/  UIADD3 UR5, UR5, 0x180, URZ ;  /* 0x0000018005057890 */ /* 0x000fc8000fffe03f */
[----:B------:R-:W-:-:S04]  /*1540*/  USHF.R.U32.HI UR5, URZ, 0x4, UR5 ;  /* 0x000000043f057899 */ /* 0x000fc80008011605 */
[----:B------:R-:W-:Y:S02]  /*1550*/  ULOP3.LUT UR36, UR5, 0x3fff, URZ, 0xc0, !UPT ;  /* 0x00003fff05247892 */ /* 0x000fe4000f8ec03f */
[----:B---34-:R-:W-:Y:S10]  /*1560*/  @P0 BRA `(.L_x_17) ;  /* 0x0000000000400947 */ /* 0x018ff40003800000 */
[----:B------:R-:W-:Y:S01]  /*1570*/  MOV R0, 0x0 ;  /* 0x0000000000007802 */ /* 0x000fe20000000f00 */
[----:B------:R-:W-:Y:S01]  /*1580*/  ULDC.64 UR4, c[0x4][0x68] ;  /* 0x01001a0000047ab9 */ /* 0x000fe20000000a00 */
[----:B------:R-:W-:Y:S01]  /*1590*/  ULDC.64 UR6, c[0x4][0x8] ;  /* 0x0100020000067ab9 */ /* 0x000fe20000000a00 */
[----:B------:R-:W-:Y:S01]  /*15a0*/  IMAD.U32 R4, RZ, RZ, UR4 ;  /* 0x00000004ff047e24 */ /* 0x000fe2000f8e00ff */
[----:B------:R0:W1:Y:S01]  /*15b0*/  LDC.64 R14, c[0x4][R0] ;  /* 0x01000000000e7b82 */ /* 0x0000620000000a00 */
[----:B------:R-:W-:Y:S01]  /*15c0*/  IMAD.U32 R5, RZ, RZ, UR5 ;  /* 0x00000005ff057e24 */ /* 0x000fe2000f8e00ff */
[----:B------:R-:W-:Y:S01]  /*15d0*/  ULDC.64 UR4, c[0x4][0x70] ;  /* 0x01001c0000047ab9 */ /* 0x000fe20000000a00 */
[----:B------:R-:W-:Y:S02]  /*15e0*/  IMAD.U32 R10, RZ, RZ, UR6 ;  /* 0x00000006ff0a7e24 */ /* 0x000fe4000f8e00ff */
[----:B------:R-:W-:Y:S02]  /*15f0*/  IMAD.U32 R6, RZ, RZ, UR4 ;  /* 0x00000004ff067e24 */ /* 0x000fe4000f8e00ff */
[----:B------:R-:W-:-:S02]  /*1600*/  IMAD.U32 R7, RZ, RZ, UR5 ;  /* 0x00000005ff077e24 */ /* 0x000fc4000f8e00ff */
[----:B------:R-:W-:Y:S02]  /*1610*/  IMAD.U32 R11, RZ, RZ, UR7 ;  /* 0x00000007ff0b7e24 */ /* 0x000fe4000f8e00ff */
[----:B------:R-:W-:Y:S02]  /*1620*/  IMAD.MOV.U32 R8, RZ, RZ, 0x1e1 ;  /* 0x000001e1ff087424 */ /* 0x000fe400078e00ff */
[----:B------:R-:W-:Y:S02]  /*1630*/  IMAD.MOV.U32 R12, RZ, RZ, 0x1 ;  /* 0x00000001ff0c7424 */ /* 0x000fe400078e00ff */
[----:B0-----:R-:W-:-:S07]  /*1640*/  IMAD.MOV.U32 R13, RZ, RZ, RZ ;  /* 0x000000ffff0d7224 */ /* 0x001fce00078e00ff */
[----:B------:R-:W-:-:S07]  /*1650*/  LEPC R20, `(.L_x_17) ;  /* 0x000000001014794e */ /* 0x000fce0000000000 */
[----:B-1---5:R-:W-:Y:S05]  /*1660*/  CALL.ABS.NOINC R14 ;  /* 0x000000000e007343 */ /* 0x022fea0003c00000 */
.L_x_17:
[----:B------:R-:W2:Y:S02]  /*1670*/  LDL R20, [R1+0x98] ;  /* 0x0000980001147983 */ /* 0x000ea40000100800 */
[----:B--2---:R-:W-:-:S13]  /*1680*/  R2UR UR4, R20 ;  /* 0x00000000140472ca */ /* 0x004fda00000e0000 */
[----:B------:R-:W-:-:S06]  /*1690*/  ULOP3.LUT UR4, UR4, 0x1, URZ, 0xfc, !UPT ;  /* 0x0000000104047892 */ /* 0x000fcc000f8efc3f */
[----:B------:R-:W-:-:S05]  /*16a0*/  IMAD.U32 R0, RZ, RZ, UR4 ;  /* 0x00000004ff007e24 */ /* 0x000fca000f8e00ff */
[----:B------:R-:W-:-:S13]  /*16b0*/  ISETP.NE.AND P0, PT, R0, 0x3, PT ;  /* 0x000000030000780c */ /* 0x000fda0003f05270 */
[----:B------:R-:W-:Y:S05]  /*16c0*/  @!P0 BRA `(.L_x_18) ;  /* 0x0000000000048947 */ /* 0x000fea0003800000 */
[----:B------:R-:W-:Y:S01]  /*16d0*/  BPT.TRAP 0x1 ;  /* 0x000000040000795c */ /* 0x000fe20000300000 */
.L_x_18:
[----:B------:R-:W2:Y:S04]  /*16e0*/  LDL R3, [R1+0xac] ;  /* 0x0000ac0001037983 */ /* 0x000ea80000100800 */
[----:B------:R-:W3:Y:S01]  /*16f0*/  LDL R0, [R1+0xb8] ;  /* 0x0000b80001007983 */ /* 0x000ee20000100800 */
[----:B------:R-:W-:Y:S02]  /*1700*/  R2UR UR4, R17 ;  /* 0x00000000110472ca */ /* 0x000fe400000e0000 */
[----:B--2---:R-:W-:Y:S02]  /*1710*/  R2UR UR6, R3 ;  /* 0x00000000030672ca */ /* 0x004fe400000e0000 */
[----:B---3--:R-:W-:-:S11]  /*1720*/  R2UR UR5, R0 ;  /* 0x00000000000572ca */ /* 0x008fd600000e0000 */
[----:B------:R-:W-:Y:S02]  /*1730*/  IMAD.U32 R3, RZ, RZ, UR6 ;  /* 0x00000006ff037e24 */ /* 0x000fe4000f8e00ff */
[----:B------:R-:W-:-:S03]  /*1740*/  IMAD.U32 R0, RZ, RZ, UR5 ;  /* 0x00000005ff007e24 */ /* 0x000fc6000f8e00ff */
[----:B------:R-:W-:Y:S02]  /*1750*/  LEA R3, R3, UR4, 0x3 ;  /* 0x0000000403037c11 */ /* 0x000fe4000f8e18ff */
[----:B------:R-:W-:-:S04]  /*1760*/  SHF.L.U32 R0, R0, 0x1f, RZ ;  /* 0x0000001f00007819 */ /* 0x000fc800000006ff */
[----:B------:R0:W1:Y:S01]  /*1770*/  SYNCS.PHASECHK.TRANS64.TRYWAIT P1, [R3+URZ], R0 ;  /* 0x00000000030075a7 */ /* 0x000062000802017f */
[----:B------:R-:W-:Y:S05]  /*1780*/  @!P0 BRA `(.L_x_19) ;  /* 0x0000000000048947 */ /* 0x000fea0003800000 */
[----:B------:R-:W-:Y:S01]  /*1790*/  BPT.TRAP 0x1 ;  /* 0x000000040000795c */ /* 0x000fe20000300000 */
.L_x_19:
[----:B-1----:R-:W-:Y:S05]  /*17a0*/  @P1 BRA `(.L_x_20) ;  /* 0x0000000000081947 */ /* 0x002fea0003800000 */
[----:B------:R-:W1:Y:S02]  /*17b0*/  SYNCS.PHASECHK.TRANS64.TRYWAIT P1, [R3+URZ], R0 ;  /* 0x00000000030075a7 */ /* 0x000e64000802017f */
[----:B-1----:R-:W-:Y:S05]  /*17c0*/  @!P1 BRA `(.L_x_21) ;  /* 0x0000017400449947 */ /* 0x002fea0003800000 */
.L_x_20:
[----:B------:R-:W2:Y:S02]  /*17d0*/  LDL R4, [R1+0xbc] ;  /* 0x0000bc0001047983 */ /* 0x000ea40000100800 */
[----:B--2---:R-:W-:-:S13]  /*17e0*/  R2UR UR5, R4 ;  /* 0x00000000040572ca */ /* 0x004fda00000e0000 */
[----:B------:R-:W-:-:S04]  /*17f0*/  UISETP.LT.AND UP0, UPT, UR5, 0x1, UPT ;  /* 0x000000010500788c */ /* 0x000fc8000bf01270 */
[----:B------:R-:W-:-:S06]  /*1800*/  USEL UR4, UR5, 0x1, UP0 ;  /* 0x0000000105047887 */ /* 0x000fcc0008000000 */
[----:B------:R-:W-:-:S05]  /*1810*/  IMAD.U32 R8, RZ, RZ, UR4 ;  /* 0x00000004ff087e24 */ /* 0x000fca000f8e00ff */
[----:B------:R-:W-:Y:S01]  /*1820*/  IADD3 R8, -R8, UR5, RZ ;  /* 0x0000000508087c10 */ /* 0x000fe2000fffe1ff */
[----:B------:R-:W-:Y:S05]  /*1830*/  WARPSYNC.ALL ;  /* 0x0000000000007948 */ /* 0x000fea0003800000 */
[----:B------:R-:W-:Y:S01]  /*1840*/  ISETP.GE.AND P1, PT, R8, 0x1, PT ;  /* 0x000000010800780c */ /* 0x000fe20003f26270 */
[----:B------:R-:W2:Y:S01]  /*1850*/  LDL R11, [R1+0xac] ;  /* 0x0000ac00010b7983 */ /* 0x000ea20000100800 */
[----:B------:R-:W-:Y:S01]  /*1860*/  R2UR UR4, R17 ;  /* 0x00000000110472ca */ /* 0x000fe200000e0000 */
[----:B------:R-:W-:Y:S01]  /*1870*/  ULOP3.LUT UR6, UR36, 0x10000, URZ, 0xfc, !UPT ;  /* 0x0001000024067892 */ /* 0x000fe2000f8efc3f */
[----:B------:R-:W-:Y:S01]  /*1880*/  WARPGROUP.ARRIVE ;  /* 0x00000000000079c5 */ /* 0x000fe20000000000 */
[----:B------:R-:W-:Y:S01]  /*1890*/  UMOV UR7, 0x80000020 ;  /* 0x8000002000077882 */ /* 0x000fe20000000000 */
[----:B------:R-:W-:Y:S01]  /*18a0*/  UMOV UR19, 0x80000020 ;  /* 0x8000002000137882 */ /* 0x000fe20000000000 */
[----:B------:R-:W-:Y:S01]  /*18b0*/  UMOV UR23, 0x80000020 ;  /* 0x8000002000177882 */ /* 0x000fe20000000000 */
[----:B------:R-:W-:Y:S01]  /*18c0*/  UMOV UR15, 0x80000020 ;  /* 0x80000020000f7882 */ /* 0x000fe20000000000 */
[----:B------:R-:W-:Y:S01]  /*18d0*/  IMAD.U32 R6, RZ, RZ, UR6 ;  /* 0x00000006ff067e24 */ /* 0x000fe2000f8e00ff */
[----:B------:R-:W-:Y:S01]  /*18e0*/  UMOV UR27, UR19 ;  /* 0x00000013001b7c82 */ /* 0x000fe20008000000 */
[----:B------:R-:W-:Y:S01]  /*18f0*/  UMOV UR31, 0x80000020 ;  /* 0x80000020001f7882 */ /* 0x000fe20000000000 */
[----:B------:R-:W-:Y:S01]  /*1900*/  UMOV UR35, 0x80000020 ;  /* 0x8000002000237882 */ /* 0x000fe20000000000 */
[----:B------:R-:W-:Y:S01]  /*1910*/  UMOV UR39, 0x80000020 ;  /* 0x8000002000277882 */ /* 0x000fe20000000000 */
[----:B------:R-:W-:Y:S01]  /*1920*/  UMOV UR43, 0x80000020 ;  /* 0x80000020002b7882 */ /* 0x000fe20000000000 */
[----:B------:R-:W-:Y:S01]  /*1930*/  UIADD3 UR4, UR4, 0x1c180, URZ ;  /* 0x0001c18004047890 */ /* 0x000fe2000fffe03f */
[----:B------:R-:W-:Y:S01]  /*1940*/  UMOV UR47, 0x80000020 ;  /* 0x80000020002f7882 */ /* 0x000fe20000000000 */
[----:B------:R-:W-:-:S02]  /*1950*/  UMOV UR59, 0x80000020 ;  /* 0x80000020003b7882 */ /* 0x000fc40000000000 */
[----:B------:R-:W-:Y:S01]  /*1960*/  USHF.R.U32.HI UR4, URZ, 0x4, UR4 ;  /* 0x000000043f047899 */ /* 0x000fe20008011604 */
[----:B------:R-:W-:Y:S01]  /*1970*/  UMOV UR51, 0x80000020 ;  /* 0x8000002000337882 */ /* 0x000fe20000000000 */
[----:B------:R-:W-:Y:S02]  /*1980*/  UMOV UR53, 0x80000020 ;  /* 0x8000002000357882 */ /* 0x000fe40000000000 */
[----:B------:R-:W-:Y:S01]  /*1990*/  ULOP3.LUT UR4, UR4, 0x3fff, URZ, 0xc0, !UPT ;  /* 0x00003fff04047892 */ /* 0x000fe2000f8ec03f */
[----:B------:R-:W-:-:S03]  /*19a0*/  UMOV UR55, UR51 ;  /* 0x0000003300377c82 */ /* 0x000fc60008000000 */
[----:B------:R-:W-:-:S06]  /*19b0*/  ULOP3.LUT UR4, UR4, 0x10000, URZ, 0xfc, !UPT ;  /* 0x0001000004047892 */ /* 0x000fcc000f8efc3f */
[----:B------:R-:W-:Y:S01]  /*19c0*/  IMAD.U32 R7, RZ, RZ, UR4 ;  /* 0x00000004ff077e24 */ /* 0x000fe2000f8e00ff */
[----:B--2---:R-:W-:-:S13]  /*19d0*/  R2UR UR5, R11 ;  /* 0x000000000b0572ca */ /* 0x004fda00000e0000 */
[----:B------:R-:W-:Y:S02]  /*19e0*/  ULEA UR60, UR5, UR6, 0xa ;  /* 0x00000006053c7291 */ /* 0x000fe4000f8e503f */
[----:B------:R-:W-:Y:S02]  /*19f0*/  UIMAD UR6, UR5, 0x3c0, UR4 ;  /* 0x000003c0050678a4 */ /* 0x000fe4000f8e0204 */
[----:B------:R-:W-:Y:S01]  /*1a00*/  UIADD3 UR50, UR60, 0x2, URZ ;  /* 0x000000023c327890 */ /* 0x000fe2000fffe03f */
[----:B------:R-:W-:Y:S02]  /*1a10*/  UMOV UR5, 0x80000020 ;  /* 0x8000002000057882 */ /* 0x000fe40000000000 */
[----:B------:R-:W-:Y:S01]  /*1a20*/  UMOV UR4, UR60 ;  /* 0x0000003c00047c82 */ /* 0x000fe20008000000 */
[----:B------:R-:W-:Y:S01]  /*1a30*/  UIADD3 UR10, UR6, 0x40, URZ ;  /* 0x00000040060a7890 */ /* 0x000fe2000fffe03f */
[----:B------:R-:W-:Y:S02]  /*1a40*/  UMOV UR16, UR4 ;  /* 0x0000000400107c82 */ /* 0x000fe40008000000 */
[----:B------:R-:W-:Y:S01]  /*1a50*/  HGMMA.64x16x16.F32.BF16 R20, gdesc[UR4], RZ, !UPT, gsb0 ;  /* 0x00200000041479f0 */ /* 0x000fe2000c0018ff */
[----:B------:R-:W-:Y:S01]  /*1a60*/  UMOV UR17, UR5 ;  /* 0x0000000500117c82 */ /* 0x000fe20008000000 */
[----:B------:R-:W-:-:S02]  /*1a70*/  UIADD3 UR11, UR6, 0x80, URZ ;  /* 0x00000080060b7890 */ /* 0x000fc4000fffe03f */
[----:B------:R-:W-:Y:S01]  /*1a80*/  UMOV UR18, UR10 ;  /* 0x0000000a00127c82 */ /* 0x000fe20008000000 */
[----:B------:R-:W-:Y:S01]  /*1a90*/  UMOV UR20, UR4 ;  /* 0x0000000400147c82 */ /* 0x000fe20008000000 */
[----:B------:R-:W-:Y:S01]  /*1aa0*/  UMOV UR21, UR5 ;  /* 0x0000000500157c82 */ /* 0x000fe20008000000 */
[----:B------:R-:W-:Y:S02]  /*1ab0*/  UIADD3 UR10, UR6, 0xc0, URZ ;  /* 0x000000c0060a7890 */ /* 0x000fe4000fffe03f */
[----:B------:R-:W-:Y:S01]  /*1ac0*/  UMOV UR22, UR11 ;  /* 0x0000000b00167c82 */ /* 0x000fe20008000000 */
[----:B------:R-:W-:Y:S01]  /*1ad0*/  UMOV UR8, UR4 ;  /* 0x0000000400087c82 */ /* 0x000fe20008000000 */
[----:B------:R-:W-:Y:S01]  /*1ae0*/  UMOV UR9, UR5 ;  /* 0x0000000500097c82 */ /* 0x000fe20008000000 */
[----:B------:R-:W-:Y:S01]  /*1af0*/  UMOV UR11, 0x80000020 ;  /* 0x80000020000b7882 */ /* 0x000fe20000000000 */
[----:B------:R-:W-:Y:S01]  /*1b00*/  UIADD3 UR14, UR6, 0x100, URZ ;  /* 0x00000100060e7890 */ /* 0x000fe2000fffe03f */
[----:B------:R-:W-:Y:S01]  /*1b10*/  UMOV UR12, UR4 ;  /* 0x00000004000c7c82 */ /* 0x000fe20008000000 */
[----:B------:R-:W-:Y:S01]  /*1b20*/  UMOV UR13, UR5 ;  /* 0x00000005000d7c82 */ /* 0x000fe20008000000 */
[----:B------:R-:W-:Y:S01]  /*1b30*/  UMOV UR26, UR18 ;  /* 0x00000012001a7c82 */ /* 0x000fe20008000000 */
[----:B------:R-:W-:Y:S01]  /*1b40*/  UMOV UR24, UR4 ;  /* 0x0000000400187c82 */ /* 0x000fe20008000000 */
[----:B------:R-:W-:Y:S01]  /*1b50*/  UMOV UR25, UR5 ;  /* 0x0000000500197c82 */ /* 0x000fe20008000000 */
[----:B------:R-:W-:Y:S01]  /*1b60*/  UIADD3 UR30, UR6, 0x200, URZ ;  /* 0x00000200061e7890 */ /* 0x000fe2000fffe03f */
        /* <DEDUP_REMOVED lines=17> */
[----:B------:R-:W-:Y:S01]  /*1c80*/  UMOV UR48, UR4 ;  /* 0x0000000400307c82 */ /* 0x000fe20008000000 */
[----:B------:R-:W-:Y:S01]  /*1c90*/  UMOV UR49, UR5 ;  /* 0x0000000500317c82 */ /* 0x000fe20008000000 */
[----:B------:R-:W-:Y:S01]  /*1ca0*/  UIADD3 UR52, UR60, 0x200, URZ ;  /* 0x000002003c347890 */ /* 0x000fe2000fffe03f */
[----:B------:R-:W-:-:S02]  /*1cb0*/  WARPGROUP.DEPBAR.LE gsb0, 0x0 ;  /* 0x00008000000079c5 */ /* 0x000fc40000010000 */
[----:B------:R-:W-:Y:S01]  /*1cc0*/  WARPGROUP.ARRIVE ;  /* 0x00000000000079c5 */ /* 0x000fe20000000000 */
[----:B------:R-:W-:Y:S02]  /*1cd0*/  IMAD.MOV.U32 R13, RZ, RZ, R20 ;  /* 0x000000ffff0d7224 */ /* 0x000fe400078e0014 */
[----:B------:R-:W-:Y:S02]  /*1ce0*/  IMAD.MOV.U32 R12, RZ, RZ, R21 ;  /* 0x000000ffff0c7224 */ /* 0x000fe400078e0015 */
[----:B------:R-:W-:Y:S01]  /*1cf0*/  IMAD.MOV.U32 R5, RZ, RZ, R24 ;  /* 0x000000ffff057224 */ /* 0x000fe200078e0018 */
[----:B------:R-:W-:Y:S01]  /*1d00*/  HGMMA.64x16x16.F32.BF16 R28, gdesc[UR16], RZ, !UPT, gsb0 ;  /* 0x00200000101c79f0 */ /* 0x000fe2000c0018ff */
[----:B------:R-:W-:Y:S01]  /*1d10*/  UIADD3 UR18, UR6, 0x140, URZ ;  /* 0x0000014006127890 */ /* 0x000fe2000fffe03f */
[----:B------:R-:W-:Y:S01]  /*1d20*/  IMAD.MOV.U32 R4, RZ, RZ, R25 ;  /* 0x000000ffff047224 */ /* 0x000fe200078e0019 */
[----:B------:R-:W-:Y:S01]  /*1d30*/  UMOV UR16, UR4 ;  /* 0x0000000400107c82 */ /* 0x000fe20008000000 */
[----:B------:R-:W-:Y:S01]  /*1d40*/  UMOV UR17, UR5 ;  /* 0x0000000500117c82 */ /* 0x000fe20008000000 */
[----:B------:R-:W-:Y:S01]  /*1d50*/  UMOV UR19, 0x80000020 ;  /* 0x8000002000137882 */ /* 0x000fe20000000000 */
[----:B------:R-:W-:-:S02]  /*1d60*/  IMAD.MOV.U32 R10, RZ, RZ, R22 ;  /* 0x000000ffff0a7224 */ /* 0x000fc400078e0016 */
[----:B------:R-:W-:Y:S02]  /*1d70*/  IMAD.MOV.U32 R9, RZ, RZ, R23 ;  /* 0x000000ffff097224 */ /* 0x000fe400078e0017 */
[----:B01----:R-:W-:Y:S02]  /*1d80*/  IMAD.MOV.U32 R3, RZ, RZ, R26 ;  /* 0x000000ffff037224 */ /* 0x003fe400078e001a */
[----:B------:R-:W-:Y:S01]  /*1d90*/  IMAD.MOV.U32 R0, RZ, RZ, R27 ;  /* 0x000000ffff007224 */ /* 0x000fe200078e001b */
[----:B------:R-:W-:Y:S02]  /*1da0*/  WARPGROUP.DEPBAR.LE gsb0, 0x0 ;  /* 0x00008000000079c5 */ /* 0x000fe40000010000 */
[----:B------:R-:W-:Y:S01]  /*1db0*/  WARPGROUP.ARRIVE ;  /* 0x00000000000079c5 */ /* 0x000fe20000000000 */
[----:B------:R-:W-:Y:S02]  /*1dc0*/  IMAD.MOV.U32 R21, RZ, RZ, R32 ;  /* 0x000000ffff157224 */ /* 0x000fe400078e0020 */
[----:B------:R-:W-:-:S02]  /*1dd0*/  IMAD.MOV.U32 R20, RZ, RZ, R33 ;  /* 0x000000ffff147224 */ /* 0x000fc400078e0021 */
[----:B------:R-:W-:Y:S01]  /*1de0*/  IMAD.MOV.U32 R15, RZ, RZ, R34 ;  /* 0x000000ffff0f7224 */ /* 0x000fe200078e0022 */
[----:B------:R-:W-:Y:S01]  /*1df0*/  HGMMA.64x16x16.F32.BF16 R224, gdesc[UR20], RZ, !UPT, gsb0 ;  /* 0x0020000014e079f0 */ /* 0x000fe2000c0018ff */
[----:B------:R-:W-:Y:S01]  /*1e00*/  UMOV UR20, UR4 ;  /* 0x0000000400147c82 */ /* 0x000fe20008000000 */
[----:B------:R-:W-:Y:S01]  /*1e10*/  UMOV UR21, UR5 ;  /* 0x0000000500157c82 */ /* 0x000fe20008000000 */
[----:B------:R-:W-:Y:S01]  /*1e20*/  UIADD3 UR4, UR6, 0x380, URZ ;  /* 0x0000038006047890 */ /* 0x000fe2000fffe03f */
[----:B------:R-:W-:Y:S01]  /*1e30*/  IMAD.MOV.U32 R14, RZ, RZ, R35 ;  /* 0x000000ffff0e7224 */ /* 0x000fe200078e0023 */
[----:B------:R-:W-:Y:S01]  /*1e40*/  UMOV UR5, UR53 ;  /* 0x0000003500057c82 */ /* 0x000fe20008000000 */
[----:B------:R-:W-:Y:S02]  /*1e50*/  IMAD.MOV.U32 R25, RZ, RZ, R28 ;  /* 0x000000ffff197224 */ /* 0x000fe400078e001c */
[----:B------:R-:W-:Y:S02]  /*1e60*/  IMAD.MOV.U32 R24, RZ, RZ, R29 ;  /* 0x000000ffff187224 */ /* 0x000fe400078e001d */
[----:B------:R-:W-:-:S02]  /*1e70*/  IMAD.MOV.U32 R23, RZ, RZ, R30 ;  /* 0x000000ffff177224 */ /* 0x000fc400078e001e */
[----:B------:R-:W-:Y:S01]  /*1e80*/  IMAD.MOV.U32 R22, RZ, RZ, R31 ;  /* 0x000000ffff167224 */ /* 0x000fe200078e001f */
[----:B------:R-:W-:Y:S02]  /*1e90*/  WARPGROUP.DEPBAR.LE gsb0, 0x0 ;  /* 0x00008000000079c5 */ /* 0x000fe40000010000 */
[----:B------:R-:W-:Y:S01]  /*1ea0*/  WARPGROUP.ARRIVE ;  /* 0x00000000000079c5 */ /* 0x000fe20000000000 */
[----:B------:R0:W-:Y:S04]  /*1eb0*/  STL.64 [R1+0x108], R230 ;  /* 0x000108e601007387 */ /* 0x0001e80000100a00 */
[----:B------:R1:W-:Y:S01]  /*1ec0*/  STL.64 [R1+0x100], R228 ;  /* 0x000100e401007387 */ /* 0x0003e20000100a00 */
[----:B------:R-:W-:Y:S01]  /*1ed0*/  HGMMA.64x16x16.F32.BF16 R208, gdesc[UR8], RZ, !UPT, gsb0 ;  /* 0x0020000008d079f0 */ /* 0x000fe2000c0018ff */
[----:B------:R-:W-:Y:S01]  /*1ee0*/  UMOV UR8, UR50 ;  /* 0x0000003200087c82 */ /* 0x000fe20008000000 */
[----:B------:R-:W-:Y:S01]  /*1ef0*/  UMOV UR50, UR4 ;  /* 0x0000000400327c82 */ /* 0x000fe20008000000 */
[----:B------:R2:W-:Y:S01]  /*1f00*/  STL.64 [R1+0xf8], R226 ;  /* 0x0000f8e201007387 */ /* 0x0005e20000100a00 */
[----:B------:R-:W-:Y:S01]  /*1f10*/  UMOV UR54, UR50 ;  /* 0x0000003200367c82 */ /* 0x000fe20008000000 */
[----:B------:R-:W-:Y:S01]  /*1f20*/  UMOV UR9, 0x80000020 ;  /* 0x8000002000097882 */ /* 0x000fe20000000000 */
[----:B------:R-:W-:Y:S01]  /*1f30*/  UMOV UR4, UR52 ;  /* 0x0000003400047c82 */ /* 0x000fe20008000000 */
[----:B------:R3:W-:Y:S01]  /*1f40*/  STL.64 [R1+0xf0], R224 ;  /* 0x0000f0e001007387 */ /* 0x0007e20000100a00 */
[----:B0-----:R-:W-:-:S02]  /*1f50*/  IMAD.MOV.U32 R230, RZ, RZ, R15 ;  /* 0x000000ffffe67224 */ /* 0x001fc400078e000f */
[----:B------:R-:W-:Y:S02]  /*1f60*/  IMAD.MOV.U32 R231, RZ, RZ, R14 ;  /* 0x000000ffffe77224 */ /* 0x000fe400078e000e */
[----:B-1----:R-:W-:Y:S02]  /*1f70*/  IMAD.MOV.U32 R228, RZ, RZ, R21 ;  /* 0x000000ffffe47224 */ /* 0x002fe400078e0015 */
[----:B------:R-:W-:Y:S01]  /*1f80*/  IMAD.MOV.U32 R229, RZ, RZ, R20 ;  /* 0x000000ffffe57224 */ /* 0x000fe200078e0014 */
[----:B------:R0:W-:Y:S01]  /*1f90*/  STL.64 [R1+0x128], R230 ;  /* 0x000128e601007387 */ /* 0x0001e20000100a00 */
[----:B--2---:R-:W-:Y:S02]  /*1fa0*/  IMAD.MOV.U32 R226, RZ, RZ, R23 ;  /* 0x000000ffffe27224 */ /* 0x004fe400078e0017 */
[----:B------:R-:W-:Y:S01]  /*1fb0*/  IMAD.MOV.U32 R227, RZ, RZ, R22 ;  /* 0x000000ffffe37224 */ /* 0x000fe200078e0016 */
[----:B------:R1:W-:Y:S01]  /*1fc0*/  STL.64 [R1+0x120], R228 ;  /* 0x000120e401007387 */ /* 0x0003e20000100a00 */
[----:B---3--:R-:W-:-:S02]  /*1fd0*/  IMAD.MOV.U32 R224, RZ, RZ, R25 ;  /* 0x000000ffffe07224 */ /* 0x008fc400078e0019 */
[----:B------:R-:W-:Y:S01]  /*1fe0*/  IMAD.MOV.U32 R225, RZ, RZ, R24 ;  /* 0x000000ffffe17224 */ /* 0x000fe200078e0018 */
[----:B------:R2:W-:Y:S01]  /*1ff0*/  STL.64 [R1+0x118], R226 ;  /* 0x000118e201007387 */ /* 0x0005e20000100a00 */
[----:B0-----:R-:W-:-:S03]  /*2000*/  IMAD.MOV.U32 R230, RZ, RZ, R3 ;  /* 0x000000ffffe67224 */ /* 0x001fc600078e0003 */
[----:B------:R0:W-:Y:S01]  /*2010*/  STL.64 [R1+0x110], R224 ;  /* 0x000110e001007387 */ /* 0x0001e20000100a00 */
[----:B------:R-:W-:Y:S02]  /*2020*/  IMAD.MOV.U32 R231, RZ, RZ, R0 ;  /* 0x000000ffffe77224 */ /* 0x000fe400078e0000 */
[----:B-1----:R-:W-:Y:S01]  /*2030*/  IMAD.MOV.U32 R228, RZ, RZ, R5 ;  /* 0x000000ffffe47224 */ /* 0x002fe200078e0005 */
[----:B------:R-:W-:Y:S01]  /*2040*/  MOV R5, UR52 ;  /* 0x0000003400057c02 */ /* 0x000fe20008000f00 */
[----:B------:R-:W-:Y:S01]  /*2050*/  IMAD.MOV.U32 R229, RZ, RZ, R4 ;  /* 0x000000ffffe57224 */ /* 0x000fe200078e0004 */
[----:B------:R-:W-:Y:S01]  /*2060*/  MOV R4, UR53 ;  /* 0x0000003500047c02 */ /* 0x000fe20008000f00 */
[----:B--2---:R-:W-:Y:S01]  /*2070*/  IMAD.MOV.U32 R226, RZ, RZ, R10 ;  /* 0x000000ffffe27224 */ /* 0x004fe200078e000a */
[----:B------:R-:W-:Y:S01]  /*2080*/  MOV R10, UR6 ;  /* 0x00000006000a7c02 */ /* 0x000fe20008000f00 */
[----:B------:R-:W-:Y:S01]  /*2090*/  IMAD.MOV.U32 R227, RZ, RZ, R9 ;  /* 0x000000ffffe37224 */ /* 0x000fe200078e0009 */
[----:B------:R-:W-:Y:S01]  /*20a0*/  MOV R9, UR7 ;  /* 0x0000000700097c02 */ /* 0x000fe20008000f00 */
[----:B------:R-:W-:Y:S01]  /*20b0*/  UMOV UR7, UR53 ;  /* 0x0000003500077c82 */ /* 0x000fe20008000000 */
[----:B------:R-:W-:Y:S01]  /*20c0*/  STL.64 [R1+0x148], R230 ;  /* 0x000148e601007387 */ /* 0x000fe20000100a00 */
[----:B0-----:R-:W-:-:S02]  /*20d0*/  IMAD.MOV.U32 R224, RZ, RZ, R13 ;  /* 0x000000ffffe07224 */ /* 0x001fc400078e000d */
[----:B------:R-:W-:Y:S01]  /*20e0*/  IMAD.MOV.U32 R225, RZ, RZ, R12 ;  /* 0x000000ffffe17224 */ /* 0x000fe200078e000c */
[----:B------:R0:W-:Y:S04]  /*20f0*/  STL.64 [R1+0x140], R228 ;  /* 0x000140e401007387 */ /* 0x0001e80000100a00 */
[----:B------:R-:W-:Y:S01]  /*2100*/  STL.64 [R1+0x138], R226 ;  /* 0x000138e201007387 */ /* 0x000fe20000100a00 */
[----:B------:R-:W-:Y:S02]  /*2110*/  WARPGROUP.DEPBAR.LE gsb0, 0x0 ;  /* 0x00008000000079c5 */ /* 0x000fe40000010000 */
[----:B------:R-:W-:Y:S01]  /*2120*/  WARPGROUP.ARRIVE ;  /* 0x00000000000079c5 */ /* 0x000fe20000000000 */
[----:B------:R1:W-:Y:S05]  /*2130*/  STL.64 [R1+0x130], R224 ;  /* 0x000130e001007387 */ /* 0x0003ea0000100a00 */
[----:B------:R-:W-:Y:S01]  /*2140*/  HGMMA.64x16x16.F32.BF16 R192, gdesc[UR12], RZ, !UPT, gsb0 ;  /* 0x002000000cc079f0 */ /* 0x000fe2000c0018ff */
[----:B------:R-:W-:Y:S01]  /*2150*/  UMOV UR12, UR22 ;  /* 0x00000016000c7c82 */ /* 0x000fe20008000000 */
[----:B------:R-:W-:Y:S01]  /*2160*/  UIADD3 UR22, UR6, 0x180, URZ ;  /* 0x0000018006167890 */ /* 0x000fe2000fffe03f */
[----:B------:R-:W-:Y:S01]  /*2170*/  UMOV UR13, UR23 ;  /* 0x00000017000d7c82 */ /* 0x000fe20008000000 */
[----:B------:R-:W-:Y:S01]  /*2180*/  UMOV UR23, 0x80000020 ;  /* 0x8000002000177882 */ /* 0x000fe20000000000 */
[----:B------:R-:W-:-:S02]  /*2190*/  WARPGROUP.DEPBAR.LE gsb0, 0x0 ;  /* 0x00008000000079c5 */ /* 0x000fc40000010000 */
[----:B------:R-:W-:-:S06]  /*21a0*/  WARPGROUP.ARRIVE ;  /* 0x00000000000079c5 */ /* 0x000fcc0000000000 */
[----:B------:R-:W-:Y:S01]  /*21b0*/  HGMMA.64x16x16.F32.BF16 R176, gdesc[UR16], RZ, !UPT, gsb0 ;  /* 0x0020000010b079f0 */ /* 0x000fe2000c0018ff */
[----:B------:R-:W-:Y:S01]  /*21c0*/  UMOV UR16, UR26 ;  /* 0x0000001a00107c82 */ /* 0x000fe20008000000 */
[----:B------:R-:W-:Y:S01]  /*21d0*/  UIADD3 UR26, UR6, 0x1c0, URZ ;  /* 0x000001c0061a7890 */ /* 0x000fe2000fffe03f */
[----:B------:R-:W-:Y:S01]  /*21e0*/  UMOV UR17, UR27 ;  /* 0x0000001b00117c82 */ /* 0x000fe20008000000 */
[----:B------:R-:W-:Y:S01]  /*21f0*/  UMOV UR27, 0x80000020 ;  /* 0x80000020001b7882 */ /* 0x000fe20000000000 */
[----:B------:R-:W-:Y:S01]  /*2200*/  UMOV UR6, UR52 ;  /* 0x0000003400067c82 */ /* 0x000fe20008000000 */
[----:B------:R-:W-:Y:S02]  /*2210*/  WARPGROUP.DEPBAR.LE gsb0, 0x0 ;  /* 0x00008000000079c5 */ /* 0x000fe40000010000 */
[----:B------:R-:W-:-:S06]  /*2220*/  WARPGROUP.ARRIVE ;  /* 0x00000000000079c5 */ /* 0x000fcc0000000000 */
[----:B------:R-:W-:Y:S01]  /*2230*/  HGMMA.64x16x16.F32.BF16 R160, gdesc[UR20], RZ, !UPT, gsb0 ;  /* 0x0020000014a079f0 */ /* 0x000fe2000c0018ff */
[----:B------:R-:W-:Y:S01]  /*2240*/  UMOV UR20, UR52 ;  /* 0x0000003400147c82 */ /* 0x000fe20008000000 */
        /* <DEDUP_REMOVED lines=41> */
[----:B------:R-:W-:Y:S01]  /*24e0*/  UMOV UR50, UR16 ;  /* 0x0000001000327c82 */ /* 0x000fe20008000000 */
[----:B------:R-:W-:Y:S01]  /*24f0*/  UMOV UR51, UR17 ;  /* 0x0000001100337c82 */ /* 0x000fe20008000000 */
[----:B------:R-:W-:Y:S01]  /*2500*/  UMOV UR16, UR8 ;  /* 0x0000000800107c82 */ /* 0x000fe20008000000 */
[----:B------:R-:W-:Y:S01]  /*2510*/  UMOV UR17, UR9 ;  /* 0x0000000900117c82 */ /* 0x000fe20008000000 */
[----:B------:R-:W-:Y:S02]  /*2520*/  WARPGROUP.DEPBAR.LE gsb0, 0x0 ;  /* 0x00008000000079c5 */ /* 0x000fe40000010000 */
[----:B------:R-:W-:-:S06]  /*2530*/  WARPGROUP.ARRIVE ;  /* 0x00000000000079c5 */ /* 0x000fcc0000000000 */
[----:B------:R-:W-:Y:S01]  /*2540*/  HGMMA.64x16x16.F32.BF16 R24, gdesc[UR52], RZ, !UPT, gsb0 ;  /* 0x00200000341879f0 */ /* 0x000fe2000c0018ff */
[----:B------:R-:W-:Y:S01]  /*2550*/  UMOV UR54, UR10 ;  /* 0x0000000a00367c82 */ /* 0x000fe20008000000 */
[----:B------:R-:W-:Y:S01]  /*2560*/  UMOV UR55, UR11 ;  /* 0x0000000b00377c82 */ /* 0x000fe20008000000 */
[----:B------:R-:W-:Y:S01]  /*2570*/  UMOV UR11, 0x80000020 ;  /* 0x80000020000b7882 */ /* 0x000fe20000000000 */
        /* <DEDUP_REMOVED lines=18> */
[----:B------:R-:W-:Y:S01]  /*26a0*/  UMOV UR12, UR8 ;  /* 0x00000008000c7c82 */ /* 0x000fe20008000000 */
[----:B------:R-:W-:Y:S01]  /*26b0*/  UMOV UR13, UR9 ;  /* 0x00000009000d7c82 */ /* 0x000fe20008000000 */
[----:B------:R-:W-:Y:S01]  /*26c0*/  UMOV UR19, 0x80000020 ;  /* 0x8000002000137882 */ /* 0x000fe20000000000 */
        /* <DEDUP_REMOVED lines=15> */
[----:B------:R-:W-:-:S02]  /*27c0*/  WARPGROUP.DEPBAR.LE gsb0, 0x0 ;  /* 0x00008000000079c5 */ /* 0x000fc40000010000 */
[----:B------:R-:W-:-:S06]  /*27d0*/  WARPGROUP.ARRIVE ;  /* 0x00000000000079c5 */ /* 0x000fcc0000000000 */
[----:B------:R-:W-:Y:S01]  /*27e0*/  HGMMA.64x16x16.F32.BF16 R104, gdesc[UR32], RZ, !UPT, gsb0 ;  /* 0x00200000206879f0 */ /* 0x000fe2000c0018ff */
        /* <DEDUP_REMOVED lines=13> */
[----:B------:R-:W-:Y:S01]  /*28c0*/  MOV R0, UR24 ;  /* 0x0000001800007c02 */ /* 0x000fe20008000f00 */
[----:B------:R-:W-:Y:S01]  /*28d0*/  UMOV UR24, UR6 ;  /* 0x0000000600187c82 */ /* 0x000fe20008000000 */
[----:B------:R-:W-:Y:S01]  /*28e0*/  MOV R3, UR25 ;  /* 0x0000001900037c02 */ /* 0x000fe20008000f00 */
        /* <DEDUP_REMOVED lines=9> */
[----:B------:R-:W-:Y:S01]  /*2980*/  UMOV UR35, 0x80000020 ;  /* 0x8000002000237882 */ /* 0x000fe20000000000 */
[----:B------:R-:W-:Y:S01]  /*2990*/  UMOV UR36, UR8 ;  /* 0x0000000800247c82 */ /* 0x000fe20008000000 */
[----:B------:R-:W-:Y:S01]  /*29a0*/  UMOV UR37, UR9 ;  /* 0x0000000900257c82 */ /* 0x000fe20008000000 */
[----:B------:R-:W-:Y:S02]  /*29b0*/  WARPGROUP.DEPBAR.LE gsb0, 0x0 ;  /* 0x00008000000079c5 */ /* 0x000fe40000010000 */
        /* <DEDUP_REMOVED lines=9> */
[----:B------:R-:W-:Y:S01]  /*2a50*/  R2UR UR7, R9 ;  /* 0x00000000090772ca */ /* 0x000fe200000e0000 */
[----:B------:R-:W-:Y:S01]  /*2a60*/  UMOV UR47, 0x80000020 ;  /* 0x80000020002f7882 */ /* 0x000fe20000000000 */
[----:B------:R-:W-:Y:S01]  /*2a70*/  R2UR UR6, R10 ;  /* 0x000000000a0672ca */ /* 0x000fe200000e0000 */
[----:B------:R-:W-:Y:S01]  /*2a80*/  UMOV UR4, UR8 ;  /* 0x0000000800047c82 */ /* 0x000fe20008000000 */
[----:B------:R-:W-:-:S11]  /*2a90*/  UMOV UR5, UR9 ;  /* 0x0000000900057c82 */ /* 0x000fd60008000000 */
[----:B------:R-:W-:Y:S02]  /*2aa0*/  UIADD3 UR15, UR6, 0x2, URZ ;  /* 0x00000002060f7890 */ /* 0x000fe4000fffe03f */
[----:B------:R-:W-:Y:S02]  /*2ab0*/  UIADD3 UR14, UR6, 0x42, URZ ;  /* 0x00000042060e7890 */ /* 0x000fe4000fffe03f */
[----:B------:R-:W-:-:S03]  /*2ac0*/  UIADD3 UR58, UR6, 0x82, URZ ;  /* 0x00000082063a7890 */ /* 0x000fc6000fffe03f */
[----:B------:R-:W-:Y:S01]  /*2ad0*/  UMOV UR10, UR15 ;  /* 0x0000000f000a7c82 */ /* 0x000fe20008000000 */
[----:B------:R-:W-:Y:S02]  /*2ae0*/  WARPGROUP.DEPBAR.LE gsb0, 0x0 ;  /* 0x00008000000079c5 */ /* 0x000fe40000010000 */
[----:B------:R-:W-:-:S06]  /*2af0*/  WARPGROUP.ARRIVE ;  /* 0x00000000000079c5 */ /* 0x000fcc0000000000 */
[----:B------:R-:W-:Y:S01]  /*2b00*/  HGMMA.64x16x16.F32.BF16 R200, gdesc[UR52], RZ, !UPT, gsb0 ;  /* 0x0020000034c879f0 */ /* 0x000fe2000c0018ff */
[----:B------:R-:W-:Y:S01]  /*2b10*/  R2UR UR53, R4 ;  /* 0x00000000043572ca */ /* 0x000fe200000e0000 */
[----:B------:R-:W-:Y:S01]  /*2b20*/  UMOV UR54, UR6 ;  /* 0x0000000600367c82 */ /* 0x000fe20008000000 */
[----:B------:R-:W-:Y:S01]  /*2b30*/  R2UR UR52, R5 ;  /* 0x00000000053472ca */ /* 0x000fe200000e0000 */
[----:B------:R-:W-:Y:S01]  /*2b40*/  UMOV UR55, UR7 ;  /* 0x0000000700377c82 */ /* 0x000fe20008000000 */
[----:B------:R-:W-:Y:S02]  /*2b50*/  WARPGROUP.DEPBAR.LE gsb0, 0x0 ;  /* 0x00008000000079c5 */ /* 0x000fe40000010000 */
[----:B------:R-:W-:-:S06]  /*2b60*/  WARPGROUP.ARRIVE ;  /* 0x00000000000079c5 */ /* 0x000fcc0000000000 */
[----:B------:R-:W-:Y:S01]  /*2b70*/  HGMMA.64x16x16.F32.BF16 R216, gdesc[UR24], RZ, !UPT, gsb0 ;  /* 0x0020000018d879f0 */ /* 0x000fe2000c0018ff */
[----:B------:R-:W-:Y:S01]  /*2b80*/  UIADD3 UR7, UR6, 0xc2, URZ ;  /* 0x000000c206077890 */ /* 0x000fe2000fffe03f */
[----:B------:R-:W-:Y:S01]  /*2b90*/  R2UR UR25, R3 ;  /* 0x00000000031972ca */ /* 0x000fe200000e0000 */
[----:B------:R-:W-:Y:S01]  /*2ba0*/  UIADD3 UR18, UR6, 0x102, URZ ;  /* 0x0000010206127890 */ /* 0x000fe2000fffe03f */
[----:B------:R-:W-:Y:S01]  /*2bb0*/  R2UR UR24, R0 ;  /* 0x00000000001872ca */ /* 0x000fe200000e0000 */
[----:B------:R-:W-:Y:S02]  /*2bc0*/  WARPGROUP.DEPBAR.LE gsb0, 0x0 ;  /* 0x00008000000079c5 */ /* 0x000fe40000010000 */
[----:B0-----:R-:W-:-:S06]  /*2bd0*/  WARPGROUP.ARRIVE ;  /* 0x00000000000079c5 */ /* 0x001fcc0000000000 */
[----:B------:R-:W-:Y:S01]  /*2be0*/  HGMMA.64x16x16.F32.BF16 R228, gdesc[UR48], RZ, !UPT, gsb0 ;  /* 0x0020000030e479f0 */ /* 0x000fe2000c0018ff */
[----:B------:R-:W-:Y:S01]  /*2bf0*/  UMOV UR48, UR8 ;  /* 0x0000000800307c82 */ /* 0x000fe20008000000 */
[----:B------:R-:W-:Y:S01]  /*2c00*/  UMOV UR49, UR9 ;  /* 0x0000000900317c82 */ /* 0x000fe20008000000 */
[----:B------:R-:W-:Y:S02]  /*2c10*/  WARPGROUP.DEPBAR.LE gsb0, 0x0 ;  /* 0x00008000000079c5 */ /* 0x000fe40000010000 */
[----:B------:R-:W-:Y:S02]  /*2c20*/  IMAD.MOV.U32 R13, RZ, RZ, R228 ;  /* 0x000000ffff0d7224 */ /* 0x000fe400078e00e4 */
[----:B------:R-:W-:Y:S02]  /*2c30*/  IMAD.MOV.U32 R12, RZ, RZ, R229 ;  /* 0x000000ffff0c7224 */ /* 0x000fe400078e00e5 */
[----:B------:R-:W-:Y:S02]  /*2c40*/  IMAD.MOV.U32 R10, RZ, RZ, R230 ;  /* 0x000000ffff0a7224 */ /* 0x000fe400078e00e6 */
[----:B------:R-:W-:-:S02]  /*2c50*/  IMAD.MOV.U32 R9, RZ, RZ, R231 ;  /* 0x000000ffff097224 */ /* 0x000fc400078e00e7 */
[----:B-1----:R-:W-:Y:S01]  /*2c60*/  WARPGROUP.ARRIVE ;  /* 0x00000000000079c5 */ /* 0x002fe20000000000 */
[----:B------:R-:W-:Y:S02]  /*2c70*/  IMAD.MOV.U32 R5, RZ, RZ, R232 ;  /* 0x000000ffff057224 */ /* 0x000fe400078e00e8 */
[----:B------:R-:W-:Y:S01]  /*2c80*/  IMAD.MOV.U32 R4, RZ, RZ, R233 ;  /* 0x000000ffff047224 */ /* 0x000fe200078e00e9 */
[----:B------:R-:W-:Y:S01]  /*2c90*/  UMOV UR50, UR14 ;  /* 0x0000000e00327c82 */ /* 0x000fe20008000000 */
[----:B------:R-:W-:Y:S01]  /*2ca0*/  UMOV UR51, 0x80000020 ;  /* 0x8000002000337882 */ /* 0x000fe20000000000 */
[----:B------:R-:W-:Y:S01]  /*2cb0*/  HGMMA.64x16x16.F32.BF16 R224, gdesc[UR52], RZ, !UPT, gsb0 ;  /* 0x0020000034e079f0 */ /* 0x000fe2000c0018ff */
[----:B------:R-:W-:Y:S01]  /*2cc0*/  UIADD3 UR22, UR6, 0x142, URZ ;  /* 0x0000014206167890 */ /* 0x000fe2000fffe03f */
[----:B------:R-:W-:Y:S01]  /*2cd0*/  IMAD.MOV.U32 R3, RZ, RZ, R234 ;  /* 0x000000ffff037224 */ /* 0x000fe200078e00ea */
[----:B------:R-:W-:Y:S01]  /*2ce0*/  UIADD3 UR26, UR6, 0x182, URZ ;  /* 0x00000182061a7890 */ /* 0x000fe2000fffe03f */
[----:B------:R-:W-:Y:S01]  /*2cf0*/  IMAD.MOV.U32 R0, RZ, RZ, R235 ;  /* 0x000000ffff007224 */ /* 0x000fe200078e00eb */
[----:B------:R-:W-:-:S02]  /*2d00*/  WARPGROUP.DEPBAR.LE gsb0, 0x0 ;  /* 0x00008000000079c5 */ /* 0x000fc40000010000 */
[----:B------:R-:W-:Y:S02]  /*2d10*/  IMAD.MOV.U32 R15, RZ, RZ, R230 ;  /* 0x000000ffff0f7224 */ /* 0x000fe400078e00e6 */
[----:B------:R-:W-:Y:S02]  /*2d20*/  IMAD.MOV.U32 R14, RZ, RZ, R231 ;  /* 0x000000ffff0e7224 */ /* 0x000fe400078e00e7 */
[----:B------:R-:W-:Y:S01]  /*2d30*/  IMAD.MOV.U32 R21, RZ, RZ, R228 ;  /* 0x000000ffff157224 */ /* 0x000fe200078e00e4 */
[----:B------:R-:W2:Y:S01]  /*2d40*/  LDL.LU.64 R230, [R1+0x148] ;  /* 0x0001480001e67983 */ /* 0x000ea20000300a00 */
[----:B------:R-:W-:Y:S02]  /*2d50*/  IMAD.MOV.U32 R20, RZ, RZ, R229 ;  /* 0x000000ffff147224 */ /* 0x000fe400078e00e5 */
[----:B------:R-:W-:Y:S01]  /*2d60*/  IMAD.MOV.U32 R23, RZ, RZ, R226 ;  /* 0x000000ffff177224 */ /* 0x000fe200078e00e2 */
[----:B------:R-:W2:Y:S01]  /*2d70*/  LDL.LU.64 R228, [R1+0x140] ;  /* 0x0001400001e47983 */ /* 0x000ea20000300a00 */
[----:B------:R-:W-:-:S02]  /*2d80*/  IMAD.MOV.U32 R22, RZ, RZ, R227 ;  /* 0x000000ffff167224 */ /* 0x000fc400078e00e3 */
[----:B------:R-:W-:Y:S01]  /*2d90*/  IMAD.MOV.U32 R233, RZ, RZ, R224 ;  /* 0x000000ffffe97224 */ /* 0x000fe200078e00e0 */
[----:B------:R-:W2:Y:S01]  /*2da0*/  LDL.LU.64 R226, [R1+0x138] ;  /* 0x0001380001e27983 */ /* 0x000ea20000300a00 */
[----:B------:R-:W-:-:S03]  /*2db0*/  IMAD.MOV.U32 R232, RZ, RZ, R225 ;  /* 0x000000ffffe87224 */ /* 0x000fc600078e00e1 */
[----:B------:R-:W2:Y:S02]  /*2dc0*/  LDL.LU.64 R224, [R1+0x130] ;  /* 0x0001300001e07983 */ /* 0x000ea40000300a00 */
[----:B--2---:R-:W-:-:S06]  /*2dd0*/  WARPGROUP.ARRIVE ;  /* 0x00000000000079c5 */ /* 0x004fcc0000000000 */
[----:B------:R-:W-:Y:S03]  /*2de0*/  HGMMA.64x16x16.F32.BF16 R224, gdesc[UR8], R224, gsb0 ;  /* 0x0020000008e079f0 */ /* 0x000fe600080018e0 */
[----:B------:R-:W-:Y:S02]  /*2df0*/  WARPGROUP.DEPBAR.LE gsb0, 0x0 ;  /* 0x00008000000079c5 */ /* 0x000fe40000010000 */
[----:B------:R-:W-:Y:S04]  /*2e00*/  STL.64 [R1+0x60], R224 ;  /* 0x000060e001007387 */ /* 0x000fe80000100a00 */
[----:B------:R-:W-:Y:S04]  /*2e10*/  STL.64 [R1+0x68], R226 ;  /* 0x000068e201007387 */ /* 0x000fe80000100a00 */
[----:B------:R-:W-:Y:S04]  /*2e20*/  STL.64 [R1+0x70], R228 ;  /* 0x000070e401007387 */ /* 0x000fe80000100a00 */
[----:B------:R0:W-:Y:S04]  /*2e30*/  STL.64 [R1+0x78], R230 ;  /* 0x000078e601007387 */ /* 0x0001e80000100a00 */
[----:B0-----:R-:W2:Y:S04]  /*2e40*/  LDL.LU.64 R230, [R1+0x128] ;  /* 0x0001280001e67983 */ /* 0x001ea80000300a00 */
[----:B------:R-:W2:Y:S04]  /*2e50*/  LDL.LU.64 R228, [R1+0x120] ;  /* 0x0001200001e47983 */ /* 0x000ea80000300a00 */
[----:B------:R-:W2:Y:S04]  /*2e60*/  LDL.LU.64 R226, [R1+0x118] ;  /* 0x0001180001e27983 */ /* 0x000ea80000300a00 */
        /* <DEDUP_REMOVED lines=11> */
[----:B------:R-:W2:Y:S01]  /*2f20*/  LDL.LU.64 R224, [R1+0xf0] ;  /* 0x0000f00001e07983 */ /* 0x000ea20000300a00 */
[----:B------:R-:W-:Y:S01]  /*2f30*/  UMOV UR14, UR50 ;  /* 0x00000032000e7c82 */ /* 0x000fe20008000000 */
[----:B------:R-:W-:Y:S01]  /*2f40*/  UMOV UR15, UR51 ;  /* 0x00000033000f7c82 */ /* 0x000fe20008000000 */
[----:B------:R-:W-:Y:S01]  /*2f50*/  UMOV UR27, 0x80000020 ;  /* 0x80000020001b7882 */ /* 0x000fe20000000000 */
[----:B------:R-:W-:Y:S01]  /*2f60*/  UIADD3 UR30, UR6, 0x1c2, URZ ;  /* 0x000001c2061e7890 */ /* 0x000fe2000fffe03f */
[----:B--2---:R-:W-:-:S06]  /*2f70*/  WARPGROUP.ARRIVE ;  /* 0x00000000000079c5 */ /* 0x004fcc0000000000 */
[----:B------:R-:W-:Y:S01]  /*2f80*/  HGMMA.64x16x16.F32.BF16 R224, gdesc[UR56], R224, gsb0 ;  /* 0x0020000038e079f0 */ /* 0x000fe200080018e0 */
[----:B------:R-:W-:Y:S01]  /*2f90*/  UMOV UR56, UR14 ;  /* 0x0000000e00387c82 */ /* 0x000fe20008000000 */
[----:B------:R-:W-:Y:S01]  /*2fa0*/  UMOV UR57, UR15 ;  /* 0x0000000f00397c82 */ /* 0x000fe20008000000 */
[----:B------:R-:W-:Y:S01]  /*2fb0*/  UMOV UR14, UR7 ;  /* 0x00000007000e7c82 */ /* 0x000fe20008000000 */
[----:B------:R-:W-:Y:S01]  /*2fc0*/  UMOV UR15, 0x80000020 ;  /* 0x80000020000f7882 */ /* 0x000fe20000000000 */
[----:B------:R-:W-:Y:S02]  /*2fd0*/  WARPGROUP.DEPBAR.LE gsb0, 0x0 ;  /* 0x00008000000079c5 */ /* 0x000fe40000010000 */
[----:B------:R-:W-:-:S06]  /*2fe0*/  WARPGROUP.ARRIVE ;  /* 0x00000000000079c5 */ /* 0x000fcc0000000000 */
[----:B------:R-:W-:Y:S03]  /*2ff0*/  HGMMA.64x16x16.F32.BF16 R208, gdesc[UR12], R208, gsb0 ;  /* 0x002000000cd079f0 */ /* 0x000fe600080018d0 */
        /* <DEDUP_REMOVED lines=11> */
[----:B------:R-:W-:Y:S01]  /*30b0*/  HGMMA.64x16x16.F32.BF16 R144, gdesc[UR28], R144, gsb0 ;  /* 0x002000001c9079f0 */ /* 0x000fe20008001890 */
[----:B------:R-:W-:Y:S02]  /*30c0*/  UIADD3 UR34, UR6, 0x202, URZ ;  /* 0x0000020206227890 */ /* 0x000fe4000fffe03f */
        /* <DEDUP_REMOVED lines=16> */
[----:B------:R-:W-:Y:S02]  /*31d0*/  UIADD3 UR50, UR6, 0x342, URZ ;  /* 0x0000034206327890 */ /* 0x000fe4000fffe03f */
[----:B------:R-:W-:Y:S01]  /*31e0*/  UIADD3 UR54, UR6, 0x382, URZ ;  /* 0x0000038206367890 */ /* 0x000fe2000fffe03f */
[----:B------:R-:W-:Y:S02]  /*31f0*/  UMOV UR7, 0x80000020 ;  /* 0x8000002000077882 */ /* 0x000fe40000000000 */
[----:B------:R-:W-:Y:S01]  /*3200*/  UMOV UR6, UR12 ;  /* 0x0000000c00067c82 */ /* 0x000fe20008000000 */
[----:B------:R-:W-:Y:S02]  /*3210*/  WARPGROUP.DEPBAR.LE gsb0, 0x0 ;  /* 0x00008000000079c5 */ /* 0x000fe40000010000 */
[----:B------:R-:W-:-:S06]  /*3220*/  WARPGROUP.ARRIVE ;  /* 0x00000000000079c5 */ /* 0x000fcc0000000000 */
[----:B------:R-:W-:Y:S01]  /*3230*/  HGMMA.64x16x16.F32.BF16 R64, gdesc[UR4], R64, gsb0 ;  /* 0x00200000044079f0 */ /* 0x000fe20008001840 */
[----:B------:R-:W-:Y:S01]  /*3240*/  UMOV UR48, UR8 ;  /* 0x0000000800307c82 */ /* 0x000fe20008000000 */
[----:B------:R-:W-:Y:S01]  /*3250*/  UMOV UR49, UR9 ;  /* 0x0000000900317c82 */ /* 0x000fe20008000000 */
[----:B------:R-:W-:Y:S01]  /*3260*/  UMOV UR51, 0x80000020 ;  /* 0x8000002000337882 */ /* 0x000fe20000000000 */
        /* <DEDUP_REMOVED lines=9> */
[----:B------:R-:W-:Y:S01]  /*3300*/  UIADD3 UR60, UR60, 0x202, URZ ;  /* 0x000002023c3c7890 */ /* 0x000fe2000fffe03f */
[----:B------:R-:W-:-:S06]  /*3310*/  UMOV UR53, 0x80000020 ;  /* 0x8000002000357882 */ /* 0x000fcc0000000000 */
[----:B------:R-:W-:Y:S01]  /*3320*/  UMOV UR52, UR60 ;  /* 0x0000003c00347c82 */ /* 0x000fe20008000000 */
[----:B------:R-:W-:Y:S02]  /*3330*/  WARPGROUP.DEPBAR.LE gsb0, 0x0 ;  /* 0x00008000000079c5 */ /* 0x000fe40000010000 */
[----:B------:R-:W-:-:S06]  /*3340*/  WARPGROUP.ARRIVE ;  /* 0x00000000000079c5 */ /* 0x000fcc0000000000 */
[----:B------:R-:W-:Y:S01]  /*3350*/  HGMMA.64x16x16.F32.BF16 R24, gdesc[UR52], R24, gsb0 ;  /* 0x00200000341879f0 */ /* 0x000fe20008001818 */
[----:B------:R-:W-:Y:S01]  /*3360*/  UMOV UR48, UR52 ;  /* 0x0000003400307c82 */ /* 0x000fe20008000000 */
        /* <DEDUP_REMOVED lines=56> */
[----:B------:R-:W-:Y:S01]  /*36f0*/  UMOV UR56, UR52 ;  /* 0x0000003400387c82 */ /* 0x000fe20008000000 */
[----:B------:R-:W-:Y:S01]  /*3700*/  UMOV UR57, UR53 ;  /* 0x0000003500397c82 */ /* 0x000fe20008000000 */
[----:B------:R0:W-:Y:S01]  /*3710*/  STL.64 [R1+0xc8], R230 ;  /* 0x0000c8e601007387 */ /* 0x0001e20000100a00 */
[----:B------:R-:W-:Y:S02]  /*3720*/  WARPGROUP.DEPBAR.LE gsb0, 0x0 ;  /* 0x00008000000079c5 */ /* 0x000fe40000010000 */
[----:B------:R-:W-:-:S06]  /*3730*/  WARPGROUP.ARRIVE ;  /* 0x00000000000079c5 */ /* 0x000fcc0000000000 */
[----:B------:R-:W-:Y:S01]  /*3740*/  HGMMA.64x16x16.F32.BF16 R216, gdesc[UR56], R216, gsb0 ;  /* 0x0020000038d879f0 */ /* 0x000fe200080018d8 */
[----:B------:R1:W-:Y:S01]  /*3750*/  STL.64 [R1+0xc0], R228 ;  /* 0x0000c0e401007387 */ /* 0x0003e20000100a00 */
[----:B0-----:R-:W-:Y:S02]  /*3760*/  IMAD.MOV.U32 R230, RZ, RZ, R23 ;  /* 0x000000ffffe67224 */ /* 0x001fe400078e0017 */
[----:B------:R-:W-:-:S05]  /*3770*/  IMAD.MOV.U32 R231, RZ, RZ, R22 ;  /* 0x000000ffffe77224 */ /* 0x000fca00078e0016 */
[----:B------:R0:W-:Y:S01]  /*3780*/  STL.64 [R1+0xe8], R230 ;  /* 0x0000e8e601007387 */ /* 0x0001e20000100a00 */
[----:B-1----:R-:W-:Y:S02]  /*3790*/  IMAD.MOV.U32 R228, RZ, RZ, R233 ;  /* 0x000000ffffe47224 */ /* 0x002fe400078e00e9 */
[----:B------:R-:W-:-:S05]  /*37a0*/  IMAD.MOV.U32 R229, RZ, RZ, R232 ;  /* 0x000000ffffe57224 */ /* 0x000fca00078e00e8 */
[----:B------:R1:W-:Y:S01]  /*37b0*/  STL.64 [R1+0xe0], R228 ;  /* 0x0000e0e401007387 */ /* 0x0003e20000100a00 */
[----:B0-----:R-:W-:-:S03]  /*37c0*/  IMAD.MOV.U32 R230, RZ, RZ, R3 ;  /* 0x000000ffffe67224 */ /* 0x001fc600078e0003 */
[----:B------:R0:W-:Y:S01]  /*37d0*/  STL.64 [R1+0xd8], R226 ;  /* 0x0000d8e201007387 */ /* 0x0001e20000100a00 */
[----:B------:R-:W-:-:S03]  /*37e0*/  IMAD.MOV.U32 R231, RZ, RZ, R0 ;  /* 0x000000ffffe77224 */ /* 0x000fc600078e0000 */
[----:B------:R2:W-:Y:S01]  /*37f0*/  STL.64 [R1+0xd0], R224 ;  /* 0x0000d0e001007387 */ /* 0x0005e20000100a00 */
[----:B-1----:R-:W-:Y:S02]  /*3800*/  IMAD.MOV.U32 R228, RZ, RZ, R5 ;  /* 0x000000ffffe47224 */ /* 0x002fe400078e0005 */
[----:B------:R-:W-:Y:S02]  /*3810*/  IMAD.MOV.U32 R229, RZ, RZ, R4 ;  /* 0x000000ffffe57224 */ /* 0x000fe400078e0004 */
[----:B0-----:R-:W-:Y:S02]  /*3820*/  IMAD.MOV.U32 R226, RZ, RZ, R10 ;  /* 0x000000ffffe27224 */ /* 0x001fe400078e000a */
[----:B------:R-:W-:Y:S02]  /*3830*/  IMAD.MOV.U32 R227, RZ, RZ, R9 ;  /* 0x000000ffffe37224 */ /* 0x000fe400078e0009 */
[----:B--2---:R-:W-:Y:S02]  /*3840*/  IMAD.MOV.U32 R224, RZ, RZ, R13 ;  /* 0x000000ffffe07224 */ /* 0x004fe400078e000d */
[----:B------:R-:W-:Y:S01]  /*3850*/  IMAD.MOV.U32 R225, RZ, RZ, R12 ;  /* 0x000000ffffe17224 */ /* 0x000fe200078e000c */
[----:B------:R-:W-:Y:S01]  /*3860*/  UMOV UR54, UR8 ;  /* 0x0000000800367c82 */ /* 0x000fe20008000000 */
[----:B------:R-:W-:Y:S01]  /*3870*/  UMOV UR55, UR9 ;  /* 0x0000000900377c82 */ /* 0x000fe20008000000 */
[----:B------:R-:W-:-:S03]  /*3880*/  WARPGROUP.DEPBAR.LE gsb0, 0x0 ;  /* 0x00008000000079c5 */ /* 0x000fc60000010000 */
[----:B------:R-:W-:-:S06]  /*3890*/  WARPGROUP.ARRIVE ;  /* 0x00000000000079c5 */ /* 0x000fcc0000000000 */
[----:B------:R-:W-:Y:S03]  /*38a0*/  HGMMA.64x16x16.F32.BF16 R224, gdesc[UR52], R224, gsb0 ;  /* 0x0020000034e079f0 */ /* 0x000fe600080018e0 */
[----:B------:R-:W-:Y:S02]  /*38b0*/  WARPGROUP.DEPBAR.LE gsb0, 0x0 ;  /* 0x00008000000079c5 */ /* 0x000fe40000010000 */
[----:B------:R-:W-:Y:S04]  /*38c0*/  STL.64 [R1], R224 ;  /* 0x000000e001007387 */ /* 0x000fe80000100a00 */
[----:B------:R-:W-:Y:S04]  /*38d0*/  STL.64 [R1+0x8], R226 ;  /* 0x000008e201007387 */ /* 0x000fe80000100a00 */
[----:B------:R-:W-:Y:S04]  /*38e0*/  STL.64 [R1+0x10], R228 ;  /* 0x000010e401007387 */ /* 0x000fe80000100a00 */
[----:B------:R0:W-:Y:S04]  /*38f0*/  STL.64 [R1+0x18], R230 ;  /* 0x000018e601007387 */ /* 0x0001e80000100a00 */
[----:B0-----:R-:W2:Y:S04]  /*3900*/  LDL.LU.64 R230, [R1+0xe8] ;  /* 0x0000e80001e67983 */ /* 0x001ea80000300a00 */
[----:B------:R-:W2:Y:S01]  /*3910*/  LDL.LU.64 R228, [R1+0xe0] ;  /* 0x0000e00001e47983 */ /* 0x000ea20000300a00 */
[----:B------:R-:W-:-:S02]  /*3920*/  IMAD.MOV.U32 R232, RZ, RZ, R21 ;  /* 0x000000ffffe87224 */ /* 0x000fc400078e0015 */
[----:B------:R-:W-:Y:S02]  /*3930*/  IMAD.MOV.U32 R233, RZ, RZ, R20 ;  /* 0x000000ffffe97224 */ /* 0x000fe400078e0014 */
[----:B------:R-:W-:Y:S02]  /*3940*/  IMAD.MOV.U32 R234, RZ, RZ, R15 ;  /* 0x000000ffffea7224 */ /* 0x000fe400078e000f */
[----:B------:R-:W-:Y:S01]  /*3950*/  IMAD.MOV.U32 R235, RZ, RZ, R14 ;  /* 0x000000ffffeb7224 */ /* 0x000fe200078e000e */
[----:B------:R-:W-:Y:S01]  /*3960*/  UMOV UR8, UR52 ;  /* 0x0000003400087c82 */ /* 0x000fe20008000000 */
[----:B------:R-:W-:Y:S01]  /*3970*/  UMOV UR9, UR53 ;  /* 0x0000003500097c82 */ /* 0x000fe20008000000 */
[----:B------:R0:W5:Y:S04]  /*3980*/  LDL.LU.64 R226, [R1+0xd8] ;  /* 0x0000d80001e27983 */ /* 0x0001680000300a00 */
[----:B------:R0:W5:Y:S01]  /*3990*/  LDL.LU.64 R224, [R1+0xd0] ;  /* 0x0000d00001e07983 */ /* 0x0001620000300a00 */
[----:B--2---:R-:W-:-:S06]  /*39a0*/  WARPGROUP.ARRIVE ;  /* 0x00000000000079c5 */ /* 0x004fcc0000000000 */
[----:B------:R-:W-:Y:S03]  /*39b0*/  HGMMA.64x16x16.F32.BF16 R228, gdesc[UR8], R228, gsb0 ;  /* 0x0020000008e479f0 */ /* 0x000fe600080018e4 */
[----:B------:R-:W-:Y:S02]  /*39c0*/  WARPGROUP.DEPBAR.LE gsb0, 0x0 ;  /* 0x00008000000079c5 */ /* 0x000fe40000010000 */
[----:B------:R-:W-:Y:S04]  /*39d0*/  STL.64 [R1+0x40], R228 ;  /* 0x000040e401007387 */ /* 0x000fe80000100a00 */
[----:B------:R1:W-:Y:S04]  /*39e0*/  STL.64 [R1+0x48], R230 ;  /* 0x000048e601007387 */ /* 0x0003e80000100a00 */
[----:B------:R0:W-:Y:S04]  /*39f0*/  STL.64 [R1+0x50], R232 ;  /* 0x000050e801007387 */ /* 0x0001e80000100a00 */
[----:B------:R0:W-:Y:S04]  /*3a00*/  STL.64 [R1+0x58], R234 ;  /* 0x000058ea01007387 */ /* 0x0001e80000100a00 */
[----:B-1----:R0:W5:Y:S04]  /*3a10*/  LDL.LU.64 R230, [R1+0xc8] ;  /* 0x0000c80001e67983 */ /* 0x0021680000300a00 */
[----:B------:R0:W5:Y:S01]  /*3a20*/  LDL.LU.64 R228, [R1+0xc0] ;  /* 0x0000c00001e47983 */ /* 0x0001620000300a00 */
[----:B------:R-:W-:Y:S05]  /*3a30*/  @!P1 BRA `(.L_x_22) ;  /* 0x0000002400389947 */ /* 0x000fea0003800000 */
[----:B------:R-:W2:Y:S01]  /*3a40*/  LDL R0, [R1+0xb8] ;  /* 0x0000b80001007983 */ /* 0x000ea20000100800 */
[----:B------:R-:W-:-:S13]  /*3a50*/  R2UR UR5, R11 ;  /* 0x000000000b0572ca */ /* 0x000fda00000e0000 */
[----:B------:R-:W-:-:S04]  /*3a60*/  UIADD3 UR60, UR5, 0x1, URZ ;  /* 0x00000001053c7890 */ /* 0x000fc8000fffe03f */
[----:B------:R-:W-:-:S04]  /*3a70*/  UISETP.NE.AND UP0, UPT, UR60, 0x7, UPT ;  /* 0x000000073c00788c */ /* 0x000fc8000bf05270 */
[----:B------:R-:W-:Y:S02]  /*3a80*/  USEL UR4, URZ, 0x1, UP0 ;  /* 0x000000013f047887 */ /* 0x000fe40008000000 */
[----:B------:R-:W-:Y:S01]  /*3a90*/  USEL UR60, UR60, URZ, UP0 ;  /* 0x0000003f3c3c7287 */ /* 0x000fe20008000000 */
[----:B--2---:R-:W-:Y:S01]  /*3aa0*/  R2UR UR6, R0 ;  /* 0x00000000000672ca */ /* 0x004fe200000e0000 */
[----:B------:R-:W-:-:S12]  /*3ab0*/  IMAD.MOV.U32 R0, RZ, RZ, R8 ;  /* 0x000000ffff007224 */ /* 0x000fd800078e0008 */
[----:B------:R-:W-:-:S06]  /*3ac0*/  ULOP3.LUT UR4, UR6, UR4, URZ, 0x3c, !UPT ;  /* 0x0000000406047292 */ /* 0x000fcc000f8e3c3f */
[----:B------:R-:W-:Y:S01]  /*3ad0*/  IMAD.U32 R3, RZ, RZ, UR4 ;  /* 0x00000004ff037e24 */ /* 0x000fe2000f8e00ff */
[----:B------:R-:W-:Y:S02]  /*3ae0*/  UMOV UR4, UR5 ;  /* 0x0000000500047c82 */ /* 0x000fe40008000000 */
[----:B------:R-:W-:-:S07]  /*3af0*/  IMAD.U32 R4, RZ, RZ, UR4 ;  /* 0x00000004ff047e24 */ /* 0x000fce000f8e00ff */
.L_x_29:
[----:B------:R-:W-:Y:S05]  /*3b00*/  @!P0 BRA `(.L_x_23) ;  /* 0x0000000000048947 */ /* 0x000fea0003800000 */
[----:B------:R-:W-:Y:S01]  /*3b10*/  BPT.TRAP 0x1 ;  /* 0x000000040000795c */ /* 0x000fe20000300000 */
.L_x_23:
[----:B------:R-:W-:Y:S02]  /*3b20*/  R2UR UR4, R17 ;  /* 0x00000000110472ca */ /* 0x000fe400000e0000 */
[----:B------:R-:W-:-:S11]  /*3b30*/  SHF.L.U32 R5, R3, 0x1f, RZ ;  /* 0x0000001f03057819 */ /* 0x000fd600000006ff */
[----:B------:R-:W-:-:S09]  /*3b40*/  ULEA UR4, UR60, UR4, 0x3 ;  /* 0x000000043c047291 */ /* 0x000fd2000f8e183f */
[----:B------:R1:W2:Y:S01]  /*3b50*/  SYNCS.PHASECHK.TRANS64.TRYWAIT P1, [UR4], R5 ;  /* 0x00000005ff0075a7 */ /* 0x0002a20008020144 */
[----:B------:R-:W-:Y:S05]  /*3b60*/  @!P0 BRA `(.L_x_24) ;  /* 0x0000000000048947 */ /* 0x000fea0003800000 */
[----:B------:R-:W-:Y:S01]  /*3b70*/  BPT.TRAP 0x1 ;  /* 0x000000040000795c */ /* 0x000fe20000300000 */
.L_x_24:
[----:B--2---:R-:W-:Y:S05]  /*3b80*/  @P1 BRA `(.L_x_25) ;  /* 0x0000000000081947 */ /* 0x004fea0003800000 */
[----:B------:R-:W2:Y:S02]  /*3b90*/  SYNCS.PHASECHK.TRANS64.TRYWAIT P1, [UR4], R5 ;  /* 0x00000005ff0075a7 */ /* 0x000ea40008020144 */
[----:B--2---:R-:W-:Y:S05]  /*3ba0*/  @!P1 BRA `(.L_x_26) ;  /* 0x0000015000609947 */ /* 0x004fea0003800000 */
.L_x_25:
[----:B------:R-:W-:Y:S04]  /*3bb0*/  STL.64 [R1+0x178], R222 ;  /* 0x000178de01007387 */ /* 0x000fe80000100a00 */
[----:B------:R-:W-:Y:S04]  /*3bc0*/  STL.64 [R1+0x170], R220 ;  /* 0x000170dc01007387 */ /* 0x000fe80000100a00 */
[----:B------:R-:W-:Y:S04]  /*3bd0*/  STL.64 [R1+0x168], R218 ;  /* 0x000168da01007387 */ /* 0x000fe80000100a00 */
[----:B------:R3:W-:Y:S04]  /*3be0*/  STL.64 [R1+0x160], R216 ;  /* 0x000160d801007387 */ /* 0x0007e80000100a00 */
[----:B---3--:R-:W3:Y:S04]  /*3bf0*/  LDL.LU.64 R216, [R1+0x20] ;  /* 0x0000200001d87983 */ /* 0x008ee80000300a00 */
[----:B------:R-:W3:Y:S04]  /*3c00*/  LDL.LU.64 R218, [R1+0x28] ;  /* 0x0000280001da7983 */ /* 0x000ee80000300a00 */
[----:B------:R-:W3:Y:S04]  /*3c10*/  LDL.LU.64 R220, [R1+0x30] ;  /* 0x0000300001dc7983 */ /* 0x000ee80000300a00 */
[----:B------:R-:W3:Y:S04]  /*3c20*/  LDL.LU.64 R222, [R1+0x38] ;  /* 0x0000380001de7983 */ /* 0x000ee80000300a00 */
[----:B------:R-:W-:Y:S04]  /*3c30*/  STL.64 [R1+0x158], R18 ;  /* 0x0001581201007387 */ /* 0x000fe80000100a00 */
[----:B-----5:R4:W-:Y:S04]  /*3c40*/  STL.64 [R1+0x150], R16 ;  /* 0x0001501001007387 */ /* 0x0209e80000100a00 */
[----:B----4-:R-:W4:Y:S04]  /*3c50*/  LDL.LU.64 R16, [R1+0x60] ;  /* 0x0000600001107983 */ /* 0x010f280000300a00 */
[----:B------:R-:W4:Y:S04]  /*3c60*/  LDL.LU.64 R18, [R1+0x68] ;  /* 0x0000680001127983 */ /* 0x000f280000300a00 */
[----:B------:R-:W4:Y:S04]  /*3c70*/  LDL.LU.64 R20, [R1+0x70] ;  /* 0x0000700001147983 */ /* 0x000f280000300a00 */
[----:B------:R-:W4:Y:S01]  /*3c80*/  LDL.LU.64 R22, [R1+0x78] ;  /* 0x0000780001167983 */ /* 0x000f220000300a00 */
[----:B------:R-:W-:Y:S01]  /*3c90*/  R2UR UR5, R6 ;  /* 0x00000000060572ca */ /* 0x000fe200000e0000 */
[----:B------:R-:W-:Y:S01]  /*3ca0*/  UMOV UR9, 0x80000020 ;  /* 0x8000002000097882 */ /* 0x000fe20000000000 */
[----:B------:R-:W-:Y:S01]  /*3cb0*/  R2UR UR4, R7 ;  /* 0x00000000070472ca */ /* 0x000fe200000e0000 */
[----:B------:R-:W-:Y:S01]  /*3cc0*/  UMOV UR11, 0x80000020 ;  /* 0x80000020000b7882 */ /* 0x000fe20000000000 */
[----:B------:R-:W-:Y:S01]  /*3cd0*/  UMOV UR17, UR9 ;  /* 0x0000000900117c82 */ /* 0x000fe20008000000 */
[----:B------:R-:W-:-:S08]  /*3ce0*/  UMOV UR19, 0x80000020 ;  /* 0x8000002000137882 */ /* 0x000fd00000000000 */
[----:B------:R-:W-:Y:S02]  /*3cf0*/  ULEA UR61, UR60, UR5, 0xa ;  /* 0x000000053c3d7291 */ /* 0x000fe4000f8e503f */
[----:B------:R-:W-:-:S04]  /*3d00*/  UIMAD UR4, UR60, 0x3c0, UR4 ;  /* 0x000003c03c0478a4 */ /* 0x000fc8000f8e0204 */
[----:B------:R-:W-:Y:S01]  /*3d10*/  UIADD3 UR5, UR4, 0x40, URZ ;  /* 0x0000004004057890 */ /* 0x000fe2000fffe03f */
[----:B------:R-:W-:Y:S02]  /*3d20*/  UMOV UR8, UR61 ;  /* 0x0000003d00087c82 */ /* 0x000fe40008000000 */
        /* <DEDUP_REMOVED lines=13> */
[----:B------:R-:W-:Y:S01]  /*3e00*/  UMOV UR12, UR8 ;  /* 0x00000008000c7c82 */ /* 0x000fe20008000000 */
[----:B------:R-:W-:Y:S01]  /*3e10*/  UMOV UR13, UR9 ;  /* 0x00000009000d7c82 */ /* 0x000fe20008000000 */
[----:B------:R-:W-:Y:S01]  /*3e20*/  UMOV UR15, 0x80000020 ;  /* 0x80000020000f7882 */ /* 0x000fe20000000000 */
[----:B----4-:R-:W-:-:S06]  /*3e30*/  WARPGROUP.ARRIVE ;  /* 0x00000000000079c5 */ /* 0x010fcc0000000000 */
[----:B------:R-:W-:Y:S03]  /*3e40*/  HGMMA.64x16x16.F32.BF16 R16, gdesc[UR8], R16, gsb0 ;  /* 0x00200000081079f0 */ /* 0x000fe60008001810 */
[----:B------:R-:W-:Y:S02]  /*3e50*/  WARPGROUP.DEPBAR.LE gsb0, 0x0 ;  /* 0x00008000000079c5 */ /* 0x000fe40000010000 */
[----:B---3--:R-:W-:Y:S01]  /*3e60*/  WARPGROUP.ARRIVE ;  /* 0x00000000000079c5 */ /* 0x008fe20000000000 */
[----:B------:R-:W-:Y:S01]  /*3e70*/  UIADD3 UR26, UR4, 0x180, URZ ;  /* 0x00000180041a7890 */ /* 0x000fe2000fffe03f */
[----:B------:R-:W-:Y:S01]  /*3e80*/  IMAD.MOV.U32 R15, RZ, RZ, R16 ;  /* 0x000000ffff0f7224 */ /* 0x000fe200078e0010 */
[----:B------:R-:W-:Y:S01]  /*3e90*/  UMOV UR24, UR8 ;  /* 0x0000000800187c82 */ /* 0x000fe20008000000 */
[----:B------:R-:W-:Y:S01]  /*3ea0*/  UMOV UR25, UR9 ;  /* 0x0000000900197c82 */ /* 0x000fe20008000000 */
[----:B------:R-:W-:Y:S01]  /*3eb0*/  UMOV UR27, 0x80000020 ;  /* 0x80000020001b7882 */ /* 0x000fe20000000000 */
[----:B------:R-:W-:Y:S01]  /*3ec0*/  HGMMA.64x16x16.F32.BF16 R216, gdesc[UR16], R216, gsb0 ;  /* 0x0020000010d879f0 */ /* 0x000fe200080018d8 */
[----:B------:R-:W-:Y:S01]  /*3ed0*/  UIADD3 UR30, UR4, 0x1c0, URZ ;  /* 0x000001c0041e7890 */ /* 0x000fe2000fffe03f */
[----:B------:R-:W-:Y:S01]  /*3ee0*/  IMAD.MOV.U32 R14, RZ, RZ, R17 ;  /* 0x000000ffff0e7224 */ /* 0x000fe200078e0011 */
[----:B------:R-:W-:Y:S01]  /*3ef0*/  UMOV UR28, UR8 ;  /* 0x00000008001c7c82 */ /* 0x000fe20008000000 */
[----:B------:R-:W-:Y:S01]  /*3f00*/  UMOV UR29, UR9 ;  /* 0x00000009001d7c82 */ /* 0x000fe20008000000 */
[----:B------:R-:W-:Y:S01]  /*3f10*/  UMOV UR31, 0x80000020 ;  /* 0x80000020001f7882 */ /* 0x000fe20000000000 */
        /* <DEDUP_REMOVED lines=21> */
[----:B--2---:R-:W-:Y:S01]  /*4070*/  IMAD.MOV.U32 R9, RZ, RZ, R22 ;  /* 0x000000ffff097224 */ /* 0x004fe200078e0016 */
[----:B------:R-:W-:Y:S01]  /*4080*/  UMOV UR48, UR8 ;  /* 0x0000000800307c82 */ /* 0x000fe20008000000 */
[----:B------:R-:W-:Y:S01]  /*4090*/  UMOV UR49, UR9 ;  /* 0x0000000900317c82 */ /* 0x000fe20008000000 */
[----:B------:R-:W-:Y:S01]  /*40a0*/  UMOV UR51, 0x80000020 ;  /* 0x8000002000337882 */ /* 0x000fe20000000000 */
[----:B------:R-:W-:Y:S01]  /*40b0*/  UIADD3 UR54, UR4, 0x340, URZ ;  /* 0x0000034004367890 */ /* 0x000fe2000fffe03f */
[----:B-1----:R-:W-:Y:S01]  /*40c0*/  IMAD.MOV.U32 R5, RZ, RZ, R23 ;  /* 0x000000ffff057224 */ /* 0x002fe200078e0017 */
[----:B------:R-:W-:-:S02]  /*40d0*/  WARPGROUP.DEPBAR.LE gsb0, 0x0 ;  /* 0x00008000000079c5 */ /* 0x000fc40000010000 */
[----:B------:R-:W-:Y:S01]  /*40e0*/  WARPGROUP.ARRIVE ;  /* 0x00000000000079c5 */ /* 0x000fe20000000000 */
[----:B------:R-:W-:Y:S01]  /*40f0*/  UIADD3 UR18, UR4, 0x100, URZ ;  /* 0x0000010004127890 */ /* 0x000fe2000fffe03f */
[----:B------:R-:W-:Y:S01]  /*4100*/  IMAD.MOV.U32 R17, RZ, RZ, R222 ;  /* 0x000000ffff117224 */ /* 0x000fe200078e00de */
[----:B------:R-:W-:Y:S01]  /*4110*/  UMOV UR16, UR22 ;  /* 0x0000001600107c82 */ /* 0x000fe20008000000 */
[----:B------:R-:W-:Y:S01]  /*4120*/  UMOV UR17, UR23 ;  /* 0x0000001700117c82 */ /* 0x000fe20008000000 */
[----:B------:R-:W-:Y:S01]  /*4130*/  UMOV UR19, 0x80000020 ;  /* 0x8000002000137882 */ /* 0x000fe20000000000 */
[----:B------:R-:W-:Y:S01]  /*4140*/  HGMMA.64x16x16.F32.BF16 R224, gdesc[UR20], R224, gsb0 ;  /* 0x0020000014e079f0 */ /* 0x000fe200080018e0 */
[----:B------:R-:W-:Y:S01]  /*4150*/  UMOV UR52, UR8 ;  /* 0x0000000800347c82 */ /* 0x000fe20008000000 */
[----:B------:R-:W-:Y:S01]  /*4160*/  UMOV UR53, UR9 ;  /* 0x0000000900357c82 */ /* 0x000fe20008000000 */
[----:B------:R-:W-:Y:S01]  /*4170*/  UMOV UR55, 0x80000020 ;  /* 0x8000002000377882 */ /* 0x000fe20000000000 */
[----:B------:R-:W-:Y:S01]  /*4180*/  UIADD3 UR58, UR4, 0x380, URZ ;  /* 0x00000380043a7890 */ /* 0x000fe2000fffe03f */
[----:B------:R-:W-:Y:S01]  /*4190*/  IMAD.MOV.U32 R16, RZ, RZ, R223 ;  /* 0x000000ffff107224 */ /* 0x000fe200078e00df */
[----:B------:R-:W-:Y:S01]  /*41a0*/  UIADD3 UR22, UR4, 0x140, URZ ;  /* 0x0000014004167890 */ /* 0x000fe2000fffe03f */
[----:B------:R-:W-:Y:S01]  /*41b0*/  IMAD.MOV.U32 R19, RZ, RZ, R220 ;  /* 0x000000ffff137224 */ /* 0x000fe200078e00dc */
[----:B------:R-:W-:Y:S01]  /*41c0*/  UMOV UR20, UR8 ;  /* 0x0000000800147c82 */ /* 0x000fe20008000000 */
[----:B------:R-:W-:Y:S01]  /*41d0*/  UMOV UR21, UR9 ;  /* 0x0000000900157c82 */ /* 0x000fe20008000000 */
[----:B------:R-:W-:Y:S01]  /*41e0*/  UMOV UR23, 0x80000020 ;  /* 0x8000002000177882 */ /* 0x000fe20000000000 */
[----:B------:R-:W-:Y:S01]  /*41f0*/  UMOV UR56, UR8 ;  /* 0x0000000800387c82 */ /* 0x000fe20008000000 */
[----:B------:R-:W-:Y:S01]  /*4200*/  UMOV UR57, UR9 ;  /* 0x0000000900397c82 */ /* 0x000fe20008000000 */
[----:B------:R-:W-:Y:S01]  /*4210*/  UMOV UR59, 0x80000020 ;  /* 0x80000020003b7882 */ /* 0x000fe20000000000 */
[----:B------:R-:W-:Y:S01]  /*4220*/  UIADD3 UR5, UR61, 0x200, URZ ;  /* 0x000002003d057890 */ /* 0x000fe2000fffe03f */
[----:B------:R-:W-:Y:S01]  /*4230*/  IMAD.MOV.U32 R18, RZ, RZ, R221 ;  /* 0x000000ffff127224 */ /* 0x000fe200078e00dd */
[----:B------:R-:W2:Y:S01]  /*4240*/  LDL.LU.64 R222, [R1+0x178] ;  /* 0x0001780001de7983 */ /* 0x000ea20000300a00 */
[----:B------:R-:W-:-:S02]  /*4250*/  IMAD.MOV.U32 R21, RZ, RZ, R218 ;  /* 0x000000ffff157224 */ /* 0x000fc400078e00da */
[----:B------:R-:W-:Y:S01]  /*4260*/  IMAD.MOV.U32 R20, RZ, RZ, R219 ;  /* 0x000000ffff147224 */ /* 0x000fe200078e00db */
[----:B------:R-:W2:Y:S01]  /*4270*/  LDL.LU.64 R220, [R1+0x170] ;  /* 0x0001700001dc7983 */ /* 0x000ea20000300a00 */
[----:B------:R-:W-:Y:S02]  /*4280*/  IMAD.MOV.U32 R23, RZ, RZ, R216 ;  /* 0x000000ffff177224 */ /* 0x000fe400078e00d8 */
[----:B------:R-:W-:Y:S01]  /*4290*/  IMAD.MOV.U32 R22, RZ, RZ, R217 ;  /* 0x000000ffff167224 */ /* 0x000fe200078e00d9 */
[----:B------:R-:W2:Y:S04]  /*42a0*/  LDL.LU.64 R218, [R1+0x168] ;  /* 0x0001680001da7983 */ /* 0x000ea80000300a00 */
[----:B------:R-:W2:Y:S01]  /*42b0*/  LDL.LU.64 R216, [R1+0x160] ;  /* 0x0001600001d87983 */ /* 0x000ea20000300a00 */
[----:B------:R-:W-:-:S02]  /*42c0*/  WARPGROUP.DEPBAR.LE gsb0, 0x0 ;  /* 0x00008000000079c5 */ /* 0x000fc40000010000 */
[----:B------:R-:W-:-:S06]  /*42d0*/  WARPGROUP.ARRIVE ;  /* 0x00000000000079c5 */ /* 0x000fcc0000000000 */
[----:B------:R-:W-:Y:S01]  /*42e0*/  HGMMA.64x16x16.F32.BF16 R208, gdesc[UR12], R208, gsb0 ;  /* 0x002000000cd079f0 */ /* 0x000fe200080018d0 */
[----:B------:R-:W-:Y:S01]  /*42f0*/  UMOV UR12, UR16 ;  /* 0x00000010000c7c82 */ /* 0x000fe20008000000 */
[----:B------:R-:W-:Y:S01]  /*4300*/  UMOV UR13, UR17 ;  /* 0x00000011000d7c82 */ /* 0x000fe20008000000 */
[----:B------:R-:W-:Y:S01]  /*4310*/  UMOV UR16, UR8 ;  /* 0x0000000800107c82 */ /* 0x000fe20008000000 */
[----:B------:R-:W-:Y:S01]  /*4320*/  UMOV UR17, UR9 ;  /* 0x0000000900117c82 */ /* 0x000fe20008000000 */
        /* <DEDUP_REMOVED lines=33> */
[----:B------:R-:W-:Y:S01]  /*4540*/  UMOV UR56, UR5 ;  /* 0x0000000500387c82 */ /* 0x000fe20008000000 */
[----:B------:R-:W-:Y:S01]  /*4550*/  UMOV UR57, 0x80000020 ;  /* 0x8000002000397882 */ /* 0x000fe20000000000 */
        /* <DEDUP_REMOVED lines=35> */
[----:B------:R1:W-:Y:S04]  /*4790*/  STL.64 [R1+0x108], R230 ;  /* 0x000108e601007387 */ /* 0x0003e80000100a00 */
[----:B------:R3:W-:Y:S01]  /*47a0*/  STL.64 [R1+0x100], R228 ;  /* 0x000100e401007387 */ /* 0x0007e20000100a00 */
[----:B------:R-:W-:Y:S02]  /*47b0*/  WARPGROUP.DEPBAR.LE gsb0, 0x0 ;  /* 0x00008000000079c5 */ /* 0x000fe40000010000 */
[----:B------:R-:W-:-:S06]  /*47c0*/  WARPGROUP.ARRIVE ;  /* 0x00000000000079c5 */ /* 0x000fcc0000000000 */
[----:B------:R-:W-:Y:S01]  /*47d0*/  HGMMA.64x16x16.F32.BF16 R136, gdesc[UR28], R136, gsb0 ;  /* 0x002000001c8879f0 */ /* 0x000fe20008001888 */
[----:B-1----:R-:W-:Y:S01]  /*47e0*/  IMAD.MOV.U32 R230, RZ, RZ, R17 ;  /* 0x000000ffffe67224 */ /* 0x002fe200078e0011 */
[----:B------:R1:W-:Y:S01]  /*47f0*/  STL.64 [R1+0xf8], R226 ;  /* 0x0000f8e201007387 */ /* 0x0003e20000100a00 */
[----:B------:R-:W-:Y:S02]  /*4800*/  IMAD.MOV.U32 R231, RZ, RZ, R16 ;  /* 0x000000ffffe77224 */ /* 0x000fe400078e0010 */
[----:B---3--:R-:W-:Y:S01]  /*4810*/  IMAD.MOV.U32 R228, RZ, RZ, R19 ;  /* 0x000000ffffe47224 */ /* 0x008fe200078e0013 */
[----:B------:R3:W-:Y:S01]  /*4820*/  STL.64 [R1+0xf0], R224 ;  /* 0x0000f0e001007387 */ /* 0x0007e20000100a00 */
[----:B------:R-:W-:-:S03]  /*4830*/  IMAD.MOV.U32 R229, RZ, RZ, R18 ;  /* 0x000000ffffe57224 */ /* 0x000fc600078e0012 */
[----:B------:R4:W-:Y:S01]  /*4840*/  STL.64 [R1+0x128], R230 ;  /* 0x000128e601007387 */ /* 0x0009e20000100a00 */
[----:B-1----:R-:W-:Y:S02]  /*4850*/  IMAD.MOV.U32 R226, RZ, RZ, R21 ;  /* 0x000000ffffe27224 */ /* 0x002fe400078e0015 */
[----:B------:R-:W-:Y:S02]  /*4860*/  IMAD.MOV.U32 R227, RZ, RZ, R20 ;  /* 0x000000ffffe37224 */ /* 0x000fe400078e0014 */
[----:B---3--:R-:W-:Y:S02]  /*4870*/  IMAD.MOV.U32 R224, RZ, RZ, R23 ;  /* 0x000000ffffe07224 */ /* 0x008fe400078e0017 */
[----:B------:R-:W-:Y:S01]  /*4880*/  IMAD.MOV.U32 R225, RZ, RZ, R22 ;  /* 0x000000ffffe17224 */ /* 0x000fe200078e0016 */
[----:B------:R1:W-:Y:S04]  /*4890*/  STL.64 [R1+0x120], R228 ;  /* 0x000120e401007387 */ /* 0x0003e80000100a00 */
[----:B------:R3:W-:Y:S04]  /*48a0*/  STL.64 [R1+0x118], R226 ;  /* 0x000118e201007387 */ /* 0x0007e80000100a00 */
[----:B------:R0:W-:Y:S04]  /*48b0*/  STL.64 [R1+0x110], R224 ;  /* 0x000110e001007387 */ /* 0x0001e80000100a00 */
[----:B------:R-:W2:Y:S04]  /*48c0*/  LDL.LU.64 R16, [R1] ;  /* 0x0000000001107983 */ /* 0x000ea80000300a00 */
[----:B------:R-:W2:Y:S04]  /*48d0*/  LDL.LU.64 R18, [R1+0x8] ;  /* 0x0000080001127983 */ /* 0x000ea80000300a00 */
[----:B------:R-:W2:Y:S04]  /*48e0*/  LDL.LU.64 R20, [R1+0x10] ;  /* 0x0000100001147983 */ /* 0x000ea80000300a00 */
[----:B------:R-:W2:Y:S01]  /*48f0*/  LDL.LU.64 R22, [R1+0x18] ;  /* 0x0000180001167983 */ /* 0x000ea20000300a00 */
[----:B------:R-:W-:Y:S01]  /*4900*/  UMOV UR24, UR56 ;  /* 0x0000003800187c82 */ /* 0x000fe20008000000 */
[----:B------:R-:W-:Y:S01]  /*4910*/  UMOV UR25, UR57 ;  /* 0x0000003900197c82 */ /* 0x000fe20008000000 */
[----:B------:R-:W-:-:S02]  /*4920*/  WARPGROUP.DEPBAR.LE gsb0, 0x0 ;  /* 0x00008000000079c5 */ /* 0x000fc40000010000 */
[----:B------:R-:W-:-:S06]  /*4930*/  WARPGROUP.ARRIVE ;  /* 0x00000000000079c5 */ /* 0x000fcc0000000000 */
[----:B------:R-:W-:Y:S01]  /*4940*/  HGMMA.64x16x16.F32.BF16 R152, gdesc[UR24], R152, gsb0 ;  /* 0x00200000189879f0 */ /* 0x000fe20008001898 */
[----:B----4-:R-:W-:Y:S02]  /*4950*/  IMAD.MOV.U32 R230, RZ, RZ, R9 ;  /* 0x000000ffffe67224 */ /* 0x010fe400078e0009 */
[----:B------:R-:W-:Y:S02]  /*4960*/  IMAD.MOV.U32 R231, RZ, RZ, R5 ;  /* 0x000000ffffe77224 */ /* 0x000fe400078e0005 */
[----:B-1----:R-:W-:Y:S02]  /*4970*/  IMAD.MOV.U32 R228, RZ, RZ, R11 ;  /* 0x000000ffffe47224 */ /* 0x002fe400078e000b */
[----:B------:R-:W-:Y:S02]  /*4980*/  IMAD.MOV.U32 R229, RZ, RZ, R10 ;  /* 0x000000ffffe57224 */ /* 0x000fe400078e000a */
[----:B---3--:R-:W-:Y:S02]  /*4990*/  IMAD.MOV.U32 R226, RZ, RZ, R13 ;  /* 0x000000ffffe27224 */ /* 0x008fe400078e000d */
[----:B------:R-:W-:-:S02]  /*49a0*/  IMAD.MOV.U32 R227, RZ, RZ, R12 ;  /* 0x000000ffffe37224 */ /* 0x000fc400078e000c */
[----:B0-----:R-:W-:Y:S02]  /*49b0*/  IMAD.MOV.U32 R224, RZ, RZ, R15 ;  /* 0x000000ffffe07224 */ /* 0x001fe400078e000f */
[----:B------:R-:W-:Y:S01]  /*49c0*/  IMAD.MOV.U32 R225, RZ, RZ, R14 ;  /* 0x000000ffffe17224 */ /* 0x000fe200078e000e */
[----:B------:R-:W-:Y:S04]  /*49d0*/  STL.64 [R1+0x148], R230 ;  /* 0x000148e601007387 */ /* 0x000fe80000100a00 */
[----:B------:R-:W-:Y:S04]  /*49e0*/  STL.64 [R1+0x140], R228 ;  /* 0x000140e401007387 */ /* 0x000fe80000100a00 */
[----:B------:R-:W-:Y:S04]  /*49f0*/  STL.64 [R1+0x138], R226 ;  /* 0x000138e201007387 */ /* 0x000fe80000100a00 */
[----:B------:R0:W-:Y:S04]  /*4a00*/  STL.64 [R1+0x130], R224 ;  /* 0x000130e001007387 */ /* 0x0001e80000100a00 */
[----:B0-----:R-:W3:Y:S04]  /*4a10*/  LDL.LU.64 R224, [R1+0x40] ;  /* 0x0000400001e07983 */ /* 0x001ee80000300a00 */
[----:B------:R-:W3:Y:S04]  /*4a20*/  LDL.LU.64 R226, [R1+0x48] ;  /* 0x0000480001e27983 */ /* 0x000ee80000300a00 */
[----:B------:R-:W3:Y:S04]  /*4a30*/  LDL.LU.64 R228, [R1+0x50] ;  /* 0x0000500001e47983 */ /* 0x000ee80000300a00 */
[----:B------:R-:W3:Y:S01]  /*4a40*/  LDL.LU.64 R230, [R1+0x58] ;  /* 0x0000580001e67983 */ /* 0x000ee20000300a00 */
[----:B------:R-:W-:-:S02]  /*4a50*/  WARPGROUP.DEPBAR.LE gsb0, 0x0 ;  /* 0x00008000000079c5 */ /* 0x000fc40000010000 */
[----:B------:R-:W-:Y:S01]  /*4a60*/  WARPGROUP.ARRIVE ;  /* 0x00000000000079c5 */ /* 0x000fe20000000000 */
[----:B------:R-:W-:Y:S01]  /*4a70*/  UMOV UR20, UR56 ;  /* 0x0000003800147c82 */ /* 0x000fe20008000000 */
[----:B------:R-:W-:-:S04]  /*4a80*/  UMOV UR21, UR57 ;  /* 0x0000003900157c82 */ /* 0x000fc80008000000 */
        /* <DEDUP_REMOVED lines=18> */
[----:B--2---:R-:W-:-:S06]  /*4bb0*/  WARPGROUP.ARRIVE ;  /* 0x00000000000079c5 */ /* 0x004fcc0000000000 */
        /* <DEDUP_REMOVED lines=11> */
[----:B---3--:R-:W-:-:S06]  /*4c70*/  WARPGROUP.ARRIVE ;  /* 0x00000000000079c5 */ /* 0x008fcc0000000000 */
[----:B------:R-:W-:Y:S01]  /*4c80*/  HGMMA.64x16x16.F32.BF16 R224, gdesc[UR56], R224, gsb0 ;  /* 0x0020000038e079f0 */ /* 0x000fe200080018e0 */
[----:B------:R-:W-:Y:S02]  /*4c90*/  IMAD.MOV.U32 R13, RZ, RZ, R18 ;  /* 0x000000ffff0d7224 */ /* 0x000fe400078e0012 */
[----:B------:R-:W-:Y:S02]  /*4ca0*/  IMAD.MOV.U32 R12, RZ, RZ, R19 ;  /* 0x000000ffff0c7224 */ /* 0x000fe400078e0013 */
[----:B------:R-:W-:Y:S01]  /*4cb0*/  IMAD.MOV.U32 R15, RZ, RZ, R16 ;  /* 0x000000ffff0f7224 */ /* 0x000fe200078e0010 */
[----:B------:R0:W5:Y:S01]  /*4cc0*/  LDL.LU.64 R18, [R1+0x158] ;  /* 0x0001580001127983 */ /* 0x0001620000300a00 */
[----:B------:R-:W-:Y:S02]  /*4cd0*/  IMAD.MOV.U32 R14, RZ, RZ, R17 ;  /* 0x000000ffff0e7224 */ /* 0x000fe400078e0011 */
[----:B------:R-:W-:Y:S01]  /*4ce0*/  IMAD.MOV.U32 R11, RZ, RZ, R20 ;  /* 0x000000ffff0b7224 */ /* 0x000fe200078e0014 */
[----:B------:R0:W5:Y:S01]  /*4cf0*/  LDL.LU.64 R16, [R1+0x150] ;  /* 0x0001500001107983 */ /* 0x0001620000300a00 */
[----:B------:R-:W-:-:S02]  /*4d00*/  IMAD.MOV.U32 R10, RZ, RZ, R21 ;  /* 0x000000ffff0a7224 */ /* 0x000fc400078e0015 */
[----:B------:R-:W-:Y:S02]  /*4d10*/  IMAD.MOV.U32 R9, RZ, RZ, R22 ;  /* 0x000000ffff097224 */ /* 0x000fe400078e0016 */
[----:B------:R-:W-:Y:S01]  /*4d20*/  IMAD.MOV.U32 R5, RZ, RZ, R23 ;  /* 0x000000ffff057224 */ /* 0x000fe200078e0017 */
[----:B------:R-:W-:Y:S02]  /*4d30*/  WARPGROUP.DEPBAR.LE gsb0, 0x0 ;  /* 0x00008000000079c5 */ /* 0x000fe40000010000 */
[----:B------:R-:W-:Y:S02]  /*4d40*/  IMAD.MOV.U32 R21, RZ, RZ, R230 ;  /* 0x000000ffff157224 */ /* 0x000fe400078e00e6 */
[----:B------:R-:W-:Y:S02]  /*4d50*/  IMAD.MOV.U32 R20, RZ, RZ, R231 ;  /* 0x000000ffff147224 */ /* 0x000fe400078e00e7 */
[----:B------:R-:W-:Y:S01]  /*4d60*/  IMAD.MOV.U32 R23, RZ, RZ, R228 ;  /* 0x000000ffff177224 */ /* 0x000fe200078e00e4 */
[----:B------:R-:W2:Y:S01]  /*4d70*/  LDL.LU.64 R230, [R1+0x148] ;  /* 0x0001480001e67983 */ /* 0x000ea20000300a00 */
[----:B------:R-:W-:-:S02]  /*4d80*/  IMAD.MOV.U32 R22, RZ, RZ, R229 ;  /* 0x000000ffff167224 */ /* 0x000fc400078e00e5 */
[----:B------:R-:W-:Y:S01]  /*4d90*/  IMAD.MOV.U32 R233, RZ, RZ, R226 ;  /* 0x000000ffffe97224 */ /* 0x000fe200078e00e2 */
[----:B------:R-:W2:Y:S01]  /*4da0*/  LDL.LU.64 R228, [R1+0x140] ;  /* 0x0001400001e47983 */ /* 0x000ea20000300a00 */
[----:B------:R-:W-:Y:S02]  /*4db0*/  IMAD.MOV.U32 R232, RZ, RZ, R227 ;  /* 0x000000ffffe87224 */ /* 0x000fe400078e00e3 */
[----:B------:R-:W-:Y:S01]  /*4dc0*/  IMAD.MOV.U32 R235, RZ, RZ, R224 ;  /* 0x000000ffffeb7224 */ /* 0x000fe200078e00e0 */
[----:B------:R-:W2:Y:S01]  /*4dd0*/  LDL.LU.64 R226, [R1+0x138] ;  /* 0x0001380001e27983 */ /* 0x000ea20000300a00 */
[----:B------:R-:W-:-:S03]  /*4de0*/  IMAD.MOV.U32 R234, RZ, RZ, R225 ;  /* 0x000000ffffea7224 */ /* 0x000fc600078e00e1 */
[----:B------:R-:W2:Y:S01]  /*4df0*/  LDL.LU.64 R224, [R1+0x130] ;  /* 0x0001300001e07983 */ /* 0x000ea20000300a00 */
[----:B------:R-:W-:Y:S02]  /*4e00*/  UIADD3 UR8, UR61, 0x2, URZ ;  /* 0x000000023d087890 */ /* 0x000fe4000fffe03f */
[----:B------:R-:W-:Y:S01]  /*4e10*/  UIADD3 UR5, UR4, 0x2, URZ ;  /* 0x0000000204057890 */ /* 0x000fe2000fffe03f */
[----:B------:R-:W-:Y:S01]  /*4e20*/  UMOV UR9, 0x80000020 ;  /* 0x8000002000097882 */ /* 0x000fe20000000000 */
[----:B------:R-:W-:-:S05]  /*4e30*/  UMOV UR11, 0x80000020 ;  /* 0x80000020000b7882 */ /* 0x000fca0000000000 */
[----:B------:R-:W-:Y:S01]  /*4e40*/  UMOV UR10, UR5 ;  /* 0x00000005000a7c82 */ /* 0x000fe20008000000 */
[----:B--2---:R-:W-:-:S06]  /*4e50*/  WARPGROUP.ARRIVE ;  /* 0x00000000000079c5 */ /* 0x004fcc0000000000 */
[----:B------:R-:W-:Y:S03]  /*4e60*/  HGMMA.64x16x16.F32.BF16 R224, gdesc[UR8], R224, gsb0 ;  /* 0x0020000008e079f0 */ /* 0x000fe600080018e0 */
[----:B------:R-:W-:Y:S02]  /*4e70*/  WARPGROUP.DEPBAR.LE gsb0, 0x0 ;  /* 0x00008000000079c5 */ /* 0x000fe40000010000 */
[----:B------:R-:W-:Y:S04]  /*4e80*/  STL.64 [R1+0x60], R224 ;  /* 0x000060e001007387 */ /* 0x000fe80000100a00 */
[----:B------:R-:W-:Y:S04]  /*4e90*/  STL.64 [R1+0x68], R226 ;  /* 0x000068e201007387 */ /* 0x000fe80000100a00 */
[----:B------:R-:W-:Y:S04]  /*4ea0*/  STL.64 [R1+0x70], R228 ;  /* 0x000070e401007387 */ /* 0x000fe80000100a00 */
[----:B------:R1:W-:Y:S04]  /*4eb0*/  STL.64 [R1+0x78], R230 ;  /* 0x000078e601007387 */ /* 0x0003e80000100a00 */
[----:B-1----:R-:W2:Y:S04]  /*4ec0*/  LDL.LU.64 R230, [R1+0x128] ;  /* 0x0001280001e67983 */ /* 0x002ea80000300a00 */
[----:B------:R-:W2:Y:S04]  /*4ed0*/  LDL.LU.64 R228, [R1+0x120] ;  /* 0x0001200001e47983 */ /* 0x000ea80000300a00 */
[----:B------:R-:W2:Y:S04]  /*4ee0*/  LDL.LU.64 R226, [R1+0x118] ;  /* 0x0001180001e27983 */ /* 0x000ea80000300a00 */
[----:B------:R-:W2:Y:S01]  /*4ef0*/  LDL.LU.64 R224, [R1+0x110] ;  /* 0x0001100001e07983 */ /* 0x000ea20000300a00 */
[----:B------:R-:W-:Y:S01]  /*4f00*/  UIADD3 UR6, UR4, 0x42, URZ ;  /* 0x0000004204067890 */ /* 0x000fe2000fffe03f */
[----:B------:R-:W-:Y:S01]  /*4f10*/  UMOV UR20, UR8 ;  /* 0x0000000800147c82 */ /* 0x000fe20008000000 */
[----:B------:R-:W-:Y:S01]  /*4f20*/  UMOV UR21, UR9 ;  /* 0x0000000900157c82 */ /* 0x000fe20008000000 */
[----:B------:R-:W-:-:S04]  /*4f30*/  UMOV UR23, 0x80000020 ;  /* 0x8000002000177882 */ /* 0x000fc80000000000 */
        /* <DEDUP_REMOVED lines=15> */
[----:B------:R-:W-:Y:S01]  /*5030*/  UMOV UR15, 0x80000020 ;  /* 0x80000020000f7882 */ /* 0x000fe20000000000 */
[----:B------:R-:W-:Y:S01]  /*5040*/  UIADD3 UR18, UR4, 0xc2, URZ ;  /* 0x000000c204127890 */ /* 0x000fe2000fffe03f */
[----:B------:R-:W-:Y:S01]  /*5050*/  UMOV UR16, UR8 ;  /* 0x0000000800107c82 */ /* 0x000fe20008000000 */
[----:B------:R-:W-:Y:S01]  /*5060*/  UMOV UR17, UR9 ;  /* 0x0000000900117c82 */ /* 0x000fe20008000000 */
[----:B------:R-:W-:Y:S01]  /*5070*/  UMOV UR19, 0x80000020 ;  /* 0x8000002000137882 */ /* 0x000fe20000000000 */
[----:B------:R-:W-:Y:S01]  /*5080*/  UMOV UR6, UR22 ;  /* 0x0000001600067c82 */ /* 0x000fe20008000000 */
[----:B------:R-:W-:Y:S01]  /*5090*/  UIADD3 UR22, UR4, 0x102, URZ ;  /* 0x0000010204167890 */ /* 0x000fe2000fffe03f */
[----:B------:R-:W-:Y:S01]  /*50a0*/  UMOV UR7, UR23 ;  /* 0x0000001700077c82 */ /* 0x000fe20008000000 */
[----:B------:R-:W-:Y:S01]  /*50b0*/  UMOV UR20, UR8 ;  /* 0x0000000800147c82 */ /* 0x000fe20008000000 */
[----:B------:R-:W-:Y:S01]  /*50c0*/  UMOV UR21, UR9 ;  /* 0x0000000900157c82 */ /* 0x000fe20008000000 */
[----:B------:R-:W-:Y:S01]  /*50d0*/  UMOV UR23, 0x80000020 ;  /* 0x8000002000177882 */ /* 0x000fe20000000000 */
        /* <DEDUP_REMOVED lines=8> */
[----:B--2---:R-:W-:-:S06]  /*5160*/  WARPGROUP.ARRIVE ;  /* 0x00000000000079c5 */ /* 0x004fcc0000000000 */
        /* <DEDUP_REMOVED lines=13> */
[----:B------:R-:W-:Y:S01]  /*5240*/  UIADD3 UR34, UR4, 0x1c2, URZ ;  /* 0x000001c204227890 */ /* 0x000fe2000fffe03f */
[----:B------:R-:W-:Y:S01]  /*5250*/  UMOV UR32, UR8 ;  /* 0x0000000800207c82 */ /* 0x000fe20008000000 */
[----:B------:R-:W-:Y:S01]  /*5260*/  UMOV UR33, UR9 ;  /* 0x0000000900217c82 */ /* 0x000fe20008000000 */
[----:B------:R-:W-:Y:S01]  /*5270*/  UMOV UR35, 0x80000020 ;  /* 0x8000002000237882 */ /* 0x000fe20000000000 */
        /* <DEDUP_REMOVED lines=31> */
[----:B------:R-:W-:Y:S01]  /*5470*/  UMOV UR12, UR6 ;  /* 0x00000006000c7c82 */ /* 0x000fe20008000000 */
[----:B------:R-:W-:Y:S01]  /*5480*/  UIADD3 UR6, UR4, 0x302, URZ ;  /* 0x0000030204067890 */ /* 0x000fe2000fffe03f */
[----:B------:R-:W-:Y:S01]  /*5490*/  UMOV UR13, UR7 ;  /* 0x00000007000d7c82 */ /* 0x000fe20008000000 */
[----:B------:R-:W-:Y:S02]  /*54a0*/  UIADD3 UR54, UR4, 0x342, URZ ;  /* 0x0000034204367890 */ /* 0x000fe4000fffe03f */
[----:B------:R-:W-:Y:S01]  /*54b0*/  UIADD3 UR58, UR4, 0x382, URZ ;  /* 0x00000382043a7890 */ /* 0x000fe2000fffe03f */
[----:B------:R-:W-:Y:S02]  /*54c0*/  UMOV UR5, UR9 ;  /* 0x0000000900057c82 */ /* 0x000fe40008000000 */
[----:B------:R-:W-:Y:S01]  /*54d0*/  UMOV UR4, UR8 ;  /* 0x0000000800047c82 */ /* 0x000fe20008000000 */
[----:B------:R-:W-:Y:S01]  /*54e0*/  UMOV UR7, 0x80000020 ;  /* 0x8000002000077882 */ /* 0x000fe20000000000 */
[----:B------:R-:W-:-:S02]  /*54f0*/  WARPGROUP.DEPBAR.LE gsb0, 0x0 ;  /* 0x00008000000079c5 */ /* 0x000fc40000010000 */
        /* <DEDUP_REMOVED lines=84> */
[----:B-1----:R-:W-:Y:S02]  /*5a40*/  IMAD.MOV.U32 R230, RZ, RZ, R233 ;  /* 0x000000ffffe67224 */ /* 0x002fe400078e00e9 */
[----:B------:R-:W-:-:S05]  /*5a50*/  IMAD.MOV.U32 R231, RZ, RZ, R232 ;  /* 0x000000ffffe77224 */ /* 0x000fca00078e00e8 */
[----:B------:R1:W-:Y:S01]  /*5a60*/  STL.64 [R1+0xe8], R230 ;  /* 0x0000e8e601007387 */ /* 0x0003e20000100a00 */
[----:B--2---:R-:W-:Y:S02]  /*5a70*/  IMAD.MOV.U32 R228, RZ, RZ, R235 ;  /* 0x000000ffffe47224 */ /* 0x004fe400078e00eb */
[----:B------:R-:W-:-:S05]  /*5a80*/  IMAD.MOV.U32 R229, RZ, RZ, R234 ;  /* 0x000000ffffe57224 */ /* 0x000fca00078e00ea */
[----:B------:R2:W-:Y:S01]  /*5a90*/  STL.64 [R1+0xe0], R228 ;  /* 0x0000e0e401007387 */ /* 0x0005e20000100a00 */
[----:B-1----:R-:W-:-:S03]  /*5aa0*/  IMAD.MOV.U32 R230, RZ, RZ, R9 ;  /* 0x000000ffffe67224 */ /* 0x002fc600078e0009 */
[----:B------:R1:W-:Y:S01]  /*5ab0*/  STL.64 [R1+0xd8], R226 ;  /* 0x0000d8e201007387 */ /* 0x0003e20000100a00 */
[----:B------:R-:W-:-:S03]  /*5ac0*/  IMAD.MOV.U32 R231, RZ, RZ, R5 ;  /* 0x000000ffffe77224 */ /* 0x000fc600078e0005 */
[----:B------:R3:W-:Y:S01]  /*5ad0*/  STL.64 [R1+0xd0], R224 ;  /* 0x0000d0e001007387 */ /* 0x0007e20000100a00 */
[----:B--2---:R-:W-:Y:S02]  /*5ae0*/  IMAD.MOV.U32 R228, RZ, RZ, R11 ;  /* 0x000000ffffe47224 */ /* 0x004fe400078e000b */
[----:B------:R-:W-:Y:S02]  /*5af0*/  IMAD.MOV.U32 R229, RZ, RZ, R10 ;  /* 0x000000ffffe57224 */ /* 0x000fe400078e000a */
[----:B-1----:R-:W-:Y:S02]  /*5b00*/  IMAD.MOV.U32 R226, RZ, RZ, R13 ;  /* 0x000000ffffe27224 */ /* 0x002fe400078e000d */
[----:B------:R-:W-:Y:S02]  /*5b10*/  IMAD.MOV.U32 R227, RZ, RZ, R12 ;  /* 0x000000ffffe37224 */ /* 0x000fe400078e000c */
[----:B---3--:R-:W-:Y:S02]  /*5b20*/  IMAD.MOV.U32 R224, RZ, RZ, R15 ;  /* 0x000000ffffe07224 */ /* 0x008fe400078e000f */
[----:B------:R-:W-:Y:S01]  /*5b30*/  IMAD.MOV.U32 R225, RZ, RZ, R14 ;  /* 0x000000ffffe17224 */ /* 0x000fe200078e000e */
[----:B------:R-:W-:Y:S01]  /*5b40*/  UMOV UR6, UR8 ;  /* 0x0000000800067c82 */ /* 0x000fe20008000000 */
[----:B------:R-:W-:Y:S01]  /*5b50*/  UMOV UR7, UR9 ;  /* 0x0000000900077c82 */ /* 0x000fe20008000000 */
[----:B------:R-:W-:Y:S01]  /*5b60*/  UMOV UR4, UR56 ;  /* 0x0000003800047c82 */ /* 0x000fe20008000000 */
[----:B------:R-:W-:Y:S01]  /*5b70*/  UMOV UR5, UR57 ;  /* 0x0000003900057c82 */ /* 0x000fe20008000000 */
[----:B------:R-:W-:-:S02]  /*5b80*/  WARPGROUP.DEPBAR.LE gsb0, 0x0 ;  /* 0x00008000000079c5 */ /* 0x000fc40000010000 */
[----:B------:R-:W-:-:S06]  /*5b90*/  WARPGROUP.ARRIVE ;  /* 0x00000000000079c5 */ /* 0x000fcc0000000000 */
[----:B------:R-:W-:Y:S03]  /*5ba0*/  HGMMA.64x16x16.F32.BF16 R224, gdesc[UR4], R224, gsb0 ;  /* 0x0020000004e079f0 */ /* 0x000fe600080018e0 */
[----:B------:R-:W-:Y:S02]  /*5bb0*/  WARPGROUP.DEPBAR.LE gsb0, 0x0 ;  /* 0x00008000000079c5 */ /* 0x000fe40000010000 */
[----:B------:R-:W-:Y:S04]  /*5bc0*/  STL.64 [R1], R224 ;  /* 0x000000e001007387 */ /* 0x000fe80000100a00 */
[----:B------:R-:W-:Y:S04]  /*5bd0*/  STL.64 [R1+0x8], R226 ;  /* 0x000008e201007387 */ /* 0x000fe80000100a00 */
[----:B------:R-:W-:Y:S04]  /*5be0*/  STL.64 [R1+0x10], R228 ;  /* 0x000010e401007387 */ /* 0x000fe80000100a00 */
[----:B------:R1:W-:Y:S04]  /*5bf0*/  STL.64 [R1+0x18], R230 ;  /* 0x000018e601007387 */ /* 0x0003e80000100a00 */
[----:B-1----:R-:W2:Y:S04]  /*5c00*/  LDL.LU.64 R230, [R1+0xe8] ;  /* 0x0000e80001e67983 */ /* 0x002ea80000300a00 */
        /* <DEDUP_REMOVED lines=19> */
[----:B------:R-:W-:Y:S01]  /*5d40*/  BPT.TRAP 0x1 ;  /* 0x000000040000795c */ /* 0x000fe20000300000 */
.L_x_27:
[----:B------:R-:W2:Y:S04]  /*5d50*/  LDL R5, [R1+0x80] ;  /* 0x0000800001057983 */ /* 0x000ea80000100800 */
[----:B------:R-:W3:Y:S04]  /*5d60*/  LDL R10, [R1+0x98] ;  /* 0x00009800010a7983 */ /* 0x000ee80000100800 */
[----:B------:R-:W4:Y:S01]  /*5d70*/  LDL R9, [R1+0x84] ;  /* 0x0000840001097983 */ /* 0x000f220000100800 */
[----:B------:R-:W-:Y:S02]  /*5d80*/  R2UR UR6, R4 ;  /* 0x00000000040672ca */ /* 0x000fe400000e0000 */
[----:B-----5:R-:W-:-:S02]  /*5d90*/  R2UR UR5, R17 ;  /* 0x00000000110572ca */ /* 0x020fc400000e0000 */
[----:B--2---:R-:W-:-:S09]  /*5da0*/  ISETP.NE.AND P1, PT, R5, RZ, PT ;  /* 0x000000ff0500720c */ /* 0x004fd20003f25270 */
[----:B------:R-:W-:Y:S01]  /*5db0*/  IMAD.U32 R5, RZ, RZ, UR6 ;  /* 0x00000006ff057e24 */ /* 0x000fe2000f8e00ff */
[----:B---3--:R-:W-:-:S04]  /*5dc0*/  R2UR UR4, R10 ;  /* 0x000000000a0472ca */ /* 0x008fc800000e0000 */
[----:B------:R-:W-:-:S05]  /*5dd0*/  @P1 LEA R5, R5, UR5, 0x3 ;  /* 0x0000000505051c11 */ /* 0x000fca000f8e18ff */
[----:B------:R-:W-:-:S04]  /*5de0*/  @P1 VIADD R5, R5, 0x38 ;  /* 0x0000003805051836 */ /* 0x000fc80000000000 */
[----:B------:R-:W-:Y:S01]  /*5df0*/  UISETP.GT.U32.AND UP0, UPT, UR4, 0x1, UPT ;  /* 0x000000010400788c */ /* 0x000fe2000bf04070 */
[----:B----4-:R-:W-:-:S04]  /*5e00*/  @P1 PRMT R5, R9, 0x654, R5 ;  /* 0x0000065409051816 */ /* 0x010fc80000000005 */
[----:B------:R1:W-:Y:S01]  /*5e10*/  @P1 SYNCS.ARRIVE.TRANS64.RED.A1T0 RZ, [R5+URZ], RZ ;  /* 0x000000ff05ff19a7 */ /* 0x0003e2000810043f */
[----:B------:R-:W-:-:S13]  /*5e20*/  PLOP3.LUT P1, PT, PT, PT, UP0, 0x80, 0x0 ;  /* 0x000000000000781c */ /* 0x000fda0003f2f008 */
[----:B-1----:R-:W-:Y:S05]  /*5e30*/  @P1 BRA `(.L_x_28) ;  /* 0x0000000000041947 */ /* 0x002fea0003800000 */
[----:B------:R-:W-:Y:S01]  /*5e40*/  BPT.TRAP 0x1 ;  /* 0x000000040000795c */ /* 0x000fe20000300000 */
.L_x_28:
[----:B------:R-:W-:Y:S01]  /*5e50*/  R2UR UR4, R4 ;  /* 0x00000000040472ca */ /* 0x000fe200000e0000 */
[----:B------:R-:W-:Y:S01]  /*5e60*/  UIADD3 UR60, UR60, 0x1, URZ ;  /* 0x000000013c3c7890 */ /* 0x000fe2000fffe03f */
[C---:B------:R-:W-:Y:S01]  /*5e70*/  ISETP.GT.AND P1, PT, R0.reuse, 0x1, PT ;  /* 0x000000010000780c */ /* 0x040fe20003f24270 */
[----:B------:R-:W-:Y:S02]  /*5e80*/  VIADD R0, R0, 0xffffffff ;  /* 0xffffffff00007836 */ /* 0x000fe40000000000 */
[----:B------:R-:W-:-:S04]  /*5e90*/  UISETP.NE.AND UP0, UPT, UR60, 0x7, UPT ;  /* 0x000000073c00788c */ /* 0x000fc8000bf05270 */
[----:B------:R-:W-:Y:S02]  /*5ea0*/  USEL UR5, URZ, 0x1, UP0 ;  /* 0x000000013f057887 */ /* 0x000fe40008000000 */
[----:B------:R-:W-:Y:S02]  /*5eb0*/  USEL UR60, UR60, URZ, UP0 ;  /* 0x0000003f3c3c7287 */ /* 0x000fe40008000000 */
[----:B------:R-:W-:Y:S02]  /*5ec0*/  UIADD3 UR4, UR4, 0x1, URZ ;  /* 0x0000000104047890 */ /* 0x000fe4000fffe03f */
[----:B------:R-:W-:Y:S02]  /*5ed0*/  LOP3.LUT R3, R3, UR5, RZ, 0x3c, !PT ;  /* 0x0000000503037c12 */ /* 0x000fe4000f8e3cff */
[----:B------:R-:W-:-:S04]  /*5ee0*/  UISETP.NE.AND UP1, UPT, UR4, 0x7, UPT ;  /* 0x000000070400788c */ /* 0x000fc8000bf25270 */
[----:B------:R-:W-:-:S06]  /*5ef0*/  USEL UR4, UR4, URZ, UP1 ;  /* 0x0000003f04047287 */ /* 0x000fcc0008800000 */
[----:B------:R-:W-:Y:S01]  /*5f00*/  IMAD.U32 R4, RZ, RZ, UR4 ;  /* 0x00000004ff047e24 */ /* 0x000fe2000f8e00ff */
[----:B------:R-:W-:Y:S06]  /*5f10*/  @P1 BRA `(.L_x_29) ;  /* 0xffffffd800f81947 */ /* 0x000fec000383ffff */
.L_x_22:
[----:B------:R1:W5:Y:S01]  /*5f20*/  LDL R9, [R1+0xac] ;  /* 0x0000ac0001097983 */ /* 0x0003620000100800 */
[----:B------:R-:W2:Y:S02]  /*5f30*/  LDC R0, c[0x0][0x28c] ;  /* 0x0000a300ff007b82 */ /* 0x000ea40000000800 */
[----:B--2---:R-:W-:-:S13]  /*5f40*/  ISETP.GE.AND P1, PT, R0, 0x1, PT ;  /* 0x000000010000780c */ /* 0x004fda0003f26270 */
[----:B-1----:R-:W-:Y:S05]  /*5f50*/  @!P1 BRA `(.L_x_30) ;  /* 0x0000000000689947 */ /* 0x002fea0003800000 */
[----:B------:R-:W-:Y:S05]  /*5f60*/  @!P0 BRA `(.L_x_31) ;  /* 0x0000000000048947 */ /* 0x000fea0003800000 */
[----:B------:R-:W-:Y:S01]  /*5f70*/  BPT.TRAP 0x1 ;  /* 0x000000040000795c */ /* 0x000fe20000300000 */
.L_x_31:
[----:B------:R-:W2:Y:S01]  /*5f80*/  LDL R0, [R1+0x80] ;  /* 0x0000800001007983 */ /* 0x000ea20000100800 */
[----:B------:R-:W-:Y:S01]  /*5f90*/  BSSY B0, `(.L_x_32) ;  /* 0x0000010000007945 */ /* 0x000fe20003800000 */
[----:B--2---:R-:W-:-:S13]  /*5fa0*/  ISETP.NE.AND P0, PT, R0, RZ, PT ;  /* 0x000000ff0000720c */ /* 0x004fda0003f05270 */
[----:B------:R-:W-:Y:S05]  /*5fb0*/  @!P0 BRA `(.L_x_33) ;  /* 0x0000000000348947 */ /* 0x000fea0003800000 */
[----:B------:R-:W2:Y:S01]  /*5fc0*/  LDL R6, [R1+0x84] ;  /* 0x0000840001067983 */ /* 0x000ea20000100800 */
[----:B-----5:R-:W-:Y:S02]  /*5fd0*/  R2UR UR5, R9 ;  /* 0x00000000090572ca */ /* 0x020fe400000e0000 */
[----:B------:R-:W-:-:S11]  /*5fe0*/  R2UR UR4, R17 ;  /* 0x00000000110472ca */ /* 0x000fd600000e0000 */
[----:B------:R-:W-:-:S04]  /*5ff0*/  VIADD R0, R8, UR5 ;  /* 0x0000000508007c36 */ /* 0x000fc80008000000 */
[----:B------:R-:W-:-:S04]  /*6000*/  IMAD.WIDE.U32 R4, R0, 0x24924925, RZ ;  /* 0x2492492500047825 */ /* 0x000fc800078e00ff */
[----:B------:R-:W-:-:S05]  /*6010*/  IMAD.IADD R3, R0, 0x1, -R5 ;  /* 0x0000000100037824 */ /* 0x000fca00078e0a05 */
[----:B------:R-:W-:-:S04]  /*6020*/  LEA.HI R3, R3, R5, RZ, 0x1f ;  /* 0x0000000503037211 */ /* 0x000fc800078ff8ff */
[----:B------:R-:W-:-:S05]  /*6030*/  SHF.R.U32.HI R3, RZ, 0x2, R3 ;  /* 0x00000002ff037819 */ /* 0x000fca0000011603 */
[----:B------:R-:W-:-:S05]  /*6040*/  IMAD R0, R3, -0x7, R0 ;  /* 0xfffffff903007824 */ /* 0x000fca00078e0200 */
[----:B------:R-:W-:-:S05]  /*6050*/  LEA R0, R0, UR4, 0x3 ;  /* 0x0000000400007c11 */ /* 0x000fca000f8e18ff */
[----:B------:R-:W-:-:S05]  /*6060*/  VIADD R0, R0, 0x38 ;  /* 0x0000003800007836 */ /* 0x000fca0000000000 */
[----:B--2---:R-:W-:-:S04]  /*6070*/  PRMT R0, R6, 0x654, R0 ;  /* 0x0000065406007816 */ /* 0x004fc80000000000 */
[----:B------:R1:W-:Y:S03]  /*6080*/  SYNCS.ARRIVE.TRANS64.RED.A1T0 RZ, [R0+URZ], RZ ;  /* 0x000000ff00ff79a7 */ /* 0x0003e6000810043f */
.L_x_33:
[----:B------:R-:W-:Y:S05]  /*6090*/  BSYNC B0 ;  /* 0x0000000000007941 */ /* 0x000fea0003800000 */
.L_x_32:
[----:B-1----:R-:W2:Y:S02]  /*60a0*/  LDL R0, [R1+0x98] ;  /* 0x0000980001007983 */ /* 0x002ea40000100800 */
[----:B--2---:R-:W-:-:S13]  /*60b0*/  R2UR UR4, R0 ;  /* 0x00000000000472ca */ /* 0x004fda00000e0000 */
[----:B------:R-:W-:-:S06]  /*60c0*/  UISETP.GT.U32.AND UP0, UPT, UR4, 0x1, UPT ;  /* 0x000000010400788c */ /* 0x000fcc000bf04070 */
[----:B------:R-:W-:-:S13]  /*60d0*/  PLOP3.LUT P0, PT, PT, PT, UP0, 0x80, 0x0 ;  /* 0x000000000000781c */ /* 0x000fda0003f0f008 */
[----:B------:R-:W-:Y:S05]  /*60e0*/  @P0 BRA `(.L_x_30) ;  /* 0x0000000000040947 */ /* 0x000fea0003800000 */
[----:B------:R-:W-:Y:S01]  /*60f0*/  BPT.TRAP 0x1 ;  /* 0x000000040000795c */ /* 0x000fe20000300000 */
.L_x_30:
[----:B------:R-:W2:Y:S01]  /*6100*/  LDL R0, [R1+0xbc] ;  /* 0x0000bc0001007983 */ /* 0x000ea20000100800 */
[----:B------:R-:W1:Y:S01]  /*6110*/  S2R R5, SR_TID.X ;  /* 0x0000000000057919 */ /* 0x000e620000002100 */
[----:B------:R-:W-:Y:S01]  /*6120*/  R2UR UR4, R18 ;  /* 0x00000000120472ca */ /* 0x000fe200000e0000 */
[----:B------:R-:W-:Y:S01]  /*6130*/  ULDC.64 UR8, c[0x0][0x5d0] ;  /* 0x0001740000087ab9 */ /* 0x000fe20000000a00 */
[----:B------:R-:W3:Y:S04]  /*6140*/  LDL.LU R6, [R1+0xb8] ;  /* 0x0000b80001067983 */ /* 0x000ee80000300800 */
[----:B------:R-:W4:Y:S01]  /*6150*/  LDL R20, [R1+0x9c] ;  /* 0x00009c0001147983 */ /* 0x000f220000100800 */
[----:B------:R-:W-:Y:S01]  /*6160*/  R2UR UR7, R19 ;  /* 0x00000000130772ca */ /* 0x000fe200000e0000 */
[----:B------:R-:W-:Y:S01]  /*6170*/  IMAD.U32 R8, RZ, RZ, UR8 ;  /* 0x00000008ff087e24 */ /* 0x000fe2000f8e00ff */
[----:B-----5:R-:W-:-:S04]  /*6180*/  R2UR UR5, R9 ;  /* 0x00000000090572ca */ /* 0x020fc800000e0000 */
[----:B------:R-:W-:-:S06]  /*6190*/  UIMAD UR6, UR4, 0xf0, URZ ;  /* 0x000000f0040678a4 */ /* 0x000fcc000f8e023f */
[----:B------:R-:W-:Y:S01]  /*61a0*/  IMAD.U32 R10, RZ, RZ, UR6 ;  /* 0x00000006ff0a7e24 */ /* 0x000fe2000f8e00ff */
[----:B------:R-:W-:Y:S02]  /*61b0*/  UIMAD.WIDE UR10, UR7, 0x100, URZ ;  /* 0x00000100070a78a5 */ /* 0x000fe4000f8e023f */
[----:B------:R-:W-:Y:S01]  /*61c0*/  USHF.L.U32 UR7, UR7, 0x8, URZ ;  /* 0x0000000807077899 */ /* 0x000fe2000800063f */
[----:B-1----:R-:W-:Y:S01]  /*61d0*/  SHF.R.U32.HI R3, RZ, 0x7, R5 ;  /* 0x00000007ff037819 */ /* 0x002fe20000011605 */
[C---:B------:R-:W-:Y:S01]  /*61e0*/  IMAD.SHL.U32 R11, R5.reuse, 0x2, RZ ;  /* 0x00000002050b7824 */ /* 0x040fe200078e00ff */
[----:B------:R-:W-:Y:S02]  /*61f0*/  LOP3.LUT R4, R5, 0x60, RZ, 0xc0, !PT ;  /* 0x0000006005047812 */ /* 0x000fe400078ec0ff */
[----:B------:R-:W-:Y:S02]  /*6200*/  LOP3.LUT R3, R3, 0x1, RZ, 0xc0, !PT ;  /* 0x0000000103037812 */ /* 0x000fe400078ec0ff */
[----:B------:R-:W-:-:S02]  /*6210*/  LOP3.LUT R10, R10, 0x6, R11, 0xf8, !PT ;  /* 0x000000060a0a7812 */ /* 0x000fc400078ef80b */
[----:B------:R-:W-:Y:S01]  /*6220*/  SHF.R.U32.HI R4, RZ, 0x1, R4 ;  /* 0x00000001ff047819 */ /* 0x000fe20000011604 */
[----:B------:R-:W-:Y:S01]  /*6230*/  IMAD.SHL.U32 R17, R3, 0x40, RZ ;  /* 0x0000004003117824 */ /* 0x000fe200078e00ff */
[----:B------:R-:W-:Y:S02]  /*6240*/  SHF.R.S32.HI R11, RZ, 0x1f, R10 ;  /* 0x0000001fff0b7819 */ /* 0x000fe4000001140a */
[----:B--2---:R-:W-:Y:S02]  /*6250*/  R2UR UR15, R0 ;  /* 0x00000000000f72ca */ /* 0x004fe400000e0000 */
[----:B------:R-:W-:-:S04]  /*6260*/  SHF.R.U32.HI R0, RZ, 0x2, R5 ;  /* 0x00000002ff007819 */ /* 0x000fc80000011605 */
[----:B------:R-:W-:Y:S02]  /*6270*/  LOP3.LUT R0, R0, 0x7, RZ, 0xc0, !PT ;  /* 0x0000000700007812 */ /* 0x000fe400078ec0ff */
[----:B---3--:R-:W-:Y:S02]  /*6280*/  R2UR UR14, R6 ;  /* 0x00000000060e72ca */ /* 0x008fe400000e0000 */
[--C-:B------:R-:W-:Y:S02]  /*6290*/  LOP3.LUT R17, R17, 0x40, R0.reuse, 0xe2, !PT ;  /* 0x0000004011117812 */ /* 0x100fe400078ee200 */
[----:B----4-:R-:W-:Y:S01]  /*62a0*/  R2UR UR12, R20 ;  /* 0x00000000140c72ca */ /* 0x010fe200000e0000 */
[----:B------:R-:W-:Y:S01]  /*62b0*/  UISETP.GE.U32.AND UP1, UPT, UR15, 0x7, UPT ;  /* 0x000000070f00788c */ /* 0x000fe2000bf26070 */
[----:B------:R-:W-:Y:S02]  /*62c0*/  IADD3 R0, RZ, -R4, -R0 ;  /* 0x80000004ff007210 */ /* 0x000fe40007ffe800 */
[----:B------:R-:W-:Y:S01]  /*62d0*/  LOP3.LUT R17, R17, UR10, R4, 0xfe, !PT ;  /* 0x0000000a11117c12 */ /* 0x000fe2000f8efe04 */
[----:B------:R-:W-:-:S02]  /*62e0*/  IMAD.MOV.U32 R4, RZ, RZ, -0x2 ;  /* 0xfffffffeff047424 */ /* 0x000fc400078e00ff */
[----:B------:R-:W-:-:S06]  /*62f0*/  IMAD R0, R3, -0x40, R0 ;  /* 0xffffffc003007824 */ /* 0x000fcc00078e0200 */
[----:B------:R-:W-:Y:S02]  /*6300*/  USHF.R.S32.HI UR13, URZ, 0x1f, UR12 ;  /* 0x0000001f3f0d7899 */ /* 0x000fe4000801140c */
[----:B------:R-:W-:Y:S02]  /*6310*/  IMAD.WIDE.U32 R8, R8, UR12, R10 ;  /* 0x0000000c08087c25 */ /* 0x000fe4000f8e000a */
[----:B------:R-:W-:Y:S02]  /*6320*/  UIMAD UR4, UR13, UR8, URZ ;  /* 0x000000080d0472a4 */ /* 0x000fe4000f8e023f */
[----:B------:R-:W-:Y:S02]  /*6330*/  UIADD3 UR8, UR15, UR5, URZ ;  /* 0x000000050f087290 */ /* 0x000fe4000fffe03f */
[----:B------:R-:W-:Y:S02]  /*6340*/  UIMAD UR4, UR12, UR9, UR4 ;  /* 0x000000090c0472a4 */ /* 0x000fe4000f8e0204 */
[----:B------:R-:W-:Y:S01]  /*6350*/  UISETP.GT.U32.AND UP0, UPT, UR8, 0x6, UPT ;  /* 0x000000060800788c */ /* 0x000fe2000bf04070 */
[----:B------:R-:W-:Y:S01]  /*6360*/  ULDC UR12, c[0x0][0x284] ;  /* 0x0000a100000c7ab9 */ /* 0x000fe20000000800 */
[----:B------:R-:W-:Y:S01]  /*6370*/  ULDC UR9, c[0x0][0x288] ;  /* 0x0000a20000097ab9 */ /* 0x000fe20000000800 */
[----:B------:R-:W-:Y:S01]  /*6380*/  IMAD.U32 R3, RZ, RZ, UR12 ;  /* 0x0000000cff037e24 */ /* 0x000fe2000f8e00ff */
[----:B------:R-:W-:Y:S01]  /*6390*/  UISETP.LT.U32.AND UP0, UPT, UR15, 0x7, UP0 ;  /* 0x000000070f00788c */ /* 0x000fe20008701070 */
[----:B------:R-:W-:Y:S01]  /*63a0*/  VIADD R9, R9, UR4 ;  /* 0x0000000409097c36 */ /* 0x000fe20008000000 */
[----:B------:R-:W-:-:S02]  /*63b0*/  UIMAD.WIDE.U32 UR4, UR8, 0x24924925, URZ ;  /* 0x24924925080478a5 */ /* 0x000fc4000f8e003f */
[----:B------:R-:W-:Y:S01]  /*63c0*/  IADD3 R0, R3, -UR7, R0 ;  /* 0x8000000703007c10 */ /* 0x000fe2000fffe000 */
[----:B------:R-:W-:Y:S01]  /*63d0*/  UISETP.GE.AND UP2, UPT, UR6, UR9, UPT ;  /* 0x000000090600728c */ /* 0x000fe2000bf46270 */
[----:B------:R-:W-:Y:S01]  /*63e0*/  LOP3.LUT R3, R5, 0x3, RZ, 0xc0, !PT ;  /* 0x0000000305037812 */ /* 0x000fe200078ec0ff */
[----:B------:R-:W-:Y:S02]  /*63f0*/  UIADD3 UR4, UR8, -UR5, URZ ;  /* 0x8000000508047290 */ /* 0x000fe4000fffe03f */
[----:B------:R-:W-:Y:S02]  /*6400*/  UISETP.GE.OR UP2, UPT, UR7, UR12, UP2 ;  /* 0x0000000c0700728c */ /* 0x000fe40009746670 */
[----:B------:R-:W-:Y:S01]  /*6410*/  IMAD R3, R3, R4, UR9 ;  /* 0x0000000903037e24 */ /* 0x000fe2000f8e0204 */
[----:B------:R-:W-:Y:S02]  /*6420*/  USEL UR9, URZ, 0x1, !UP0 ;  /* 0x000000013f097887 */ /* 0x000fe4000c000000 */
[----:B------:R-:W-:Y:S01]  /*6430*/  ULEA.HI UR4, UR4, UR5, URZ, 0x1f ;  /* 0x0000000504047291 */ /* 0x000fe2000f8ff83f */
[----:B------:R-:W-:Y:S01]  /*6440*/  PLOP3.LUT P0, PT, PT, PT, UP2, 0x80, 0x0 ;  /* 0x000000000000781c */ /* 0x000fe20003f0f028 */
[----:B------:R-:W-:Y:S01]  /*6450*/  ULOP3.LUT UR14, UR14, UR9, URZ, 0x3c, !UPT ;  /* 0x000000090e0e7292 */ /* 0x000fe2000f8e3c3f */
[----:B------:R-:W-:Y:S01]  /*6460*/  VIADD R3, R3, -UR6 ;  /* 0x8000000603037c36 */ /* 0x000fe20008000000 */
[----:B------:R-:W-:Y:S01]  /*6470*/  USHF.R.U32.HI UR4, URZ, 0x2, UR4 ;  /* 0x000000023f047899 */ /* 0x000fe20008011604 */
[----:B------:R-:W-:-:S03]  /*6480*/  UMOV UR6, 0xffffffff ;  /* 0xffffffff00067882 */ /* 0x000fc60000000000 */
[----:B------:R-:W-:Y:S02]  /*6490*/  @UP1 ULOP3.LUT UR14, UR14, 0x1, UR4, 0x78, !UPT ;  /* 0x000000010e0e1892 */ /* 0x000fe4000f8e7804 */
[----:B------:R-:W-:-:S04]  /*64a0*/  UIMAD UR4, UR4, -0x7, UR8 ;  /* 0xfffffff9040478a4 */ /* 0x000fc8000f8e0208 */
[----:B------:R-:W-:Y:S02]  /*64b0*/  IMAD.U32 R5, RZ, RZ, UR14 ;  /* 0x0000000eff057e24 */ /* 0x000fe4000f8e00ff */
[----:B------:R-:W-:-:S03]  /*64c0*/  IMAD.U32 R4, RZ, RZ, UR4 ;  /* 0x00000004ff047e24 */ /* 0x000fc6000f8e00ff */
[----:B------:R1:W-:Y:S04]  /*64d0*/  STL [R1+0xb8], R5 ;  /* 0x0000b80501007387 */ /* 0x0003e80000100800 */
[----:B------:R1:W-:Y:S01]  /*64e0*/  STL [R1+0xac], R4 ;  /* 0x0000ac0401007387 */ /* 0x0003e20000100800 */
[----:B------:R-:W-:Y:S05]  /*64f0*/  @P0 BRA `(.L_x_34) ;  /* 0x0000010400e40947 */ /* 0x000fea0003800000 */
[----:B------:R-:W-:Y:S01]  /*6500*/  FSETP.NEU.AND P2, PT, R16, RZ, PT ;  /* 0x000000ff1000720b */ /* 0x000fe20003f4d000 */
[----:B------:R-:W-:Y:S01]  /*6510*/  ULDC.64 UR8, c[0x0][0x5c8] ;  /* 0x0001720000087ab9 */ /* 0x000fe20000000a00 */
[----:B------:R-:W-:Y:S01]  /*6520*/  ISETP.GT.AND P0, PT, R3, RZ, PT ;  /* 0x000000ff0300720c */ /* 0x000fe20003f04270 */
[----:B------:R-:W-:Y:S01]  /*6530*/  UIMAD UR4, UR11, UR8, URZ ;  /* 0x000000080b0472a4 */ /* 0x000fe2000f8e023f */
[----:B------:R-:W-:Y:S01]  /*6540*/  IMAD.U32 R18, RZ, RZ, UR9 ;  /* 0x00000009ff127e24 */ /* 0x000fe2000f8e00ff */
[----:B------:R-:W-:Y:S01]  /*6550*/  BSSY B0, `(.L_x_34) ;  /* 0x0001073000007945 */ /* 0x000fe20003800000 */
[----:B------:R-:W-:Y:S01]  /*6560*/  IMAD.WIDE.U32 R8, R17, UR8, R8 ;  /* 0x0000000811087c25 */ /* 0x000fe2000f8e0008 */
[----:B------:R-:W-:-:S03]  /*6570*/  ISETP.GT.AND P1, PT, R0, RZ, P0 ;  /* 0x000000ff0000720c */ /* 0x000fc60000724270 */
[----:B------:R-:W-:-:S04]  /*6580*/  IMAD R18, R17, R18, UR4 ;  /* 0x0000000411127e24 */ /* 0x000fc8000f8e0212 */
[----:B------:R-:W-:Y:S01]  /*6590*/  IMAD.IADD R18, R9, 0x1, R18 ;  /* 0x0000000109127824 */ /* 0x000fe200078e0212 */
[----:B------:R-:W-:Y:S06]  /*65a0*/  @!P2 BRA `(.L_x_35) ;  /* 0x000000c000dca947 */ /* 0x000fec0003800000 */
[----:B------:R-:W1:Y:S01]  /*65b0*/  LDC.64 R6, c[0x0][0x5b8] ;  /* 0x00016e00ff067b82 */ /* 0x000e620000000a00 */
[----:B------:R-:W2:Y:S01]  /*65c0*/  LDL.LU R21, [R1+0x60] ;  /* 0x0000600001157983 */ /* 0x000ea20000300800 */
[----:B------:R-:W-:Y:S01]  /*65d0*/  R2UR UR7, R20 ;  /* 0x00000000140772ca */ /* 0x000fe200000e0000 */
[----:B------:R-:W-:-:S05]  /*65e0*/  ULDC.64 UR14, c[0x0][0x208] ;  /* 0x00008200000e7ab9 */ /* 0x000fca0000000a00 */
[----:B------:R-:W3:Y:S01]  /*65f0*/  LDC.64 R14, c[0x0][0x5b0] ;  /* 0x00016c00ff0e7b82 */ /* 0x000ee20000000a00 */
[----:B-1----:R-:W-:Y:S01]  /*6600*/  IMAD.MOV.U32 R5, RZ, RZ, R7 ;  /* 0x000000ffff057224 */ /* 0x002fe200078e0007 */
[----:B------:R1:W-:Y:S01]  /*6610*/  STL [R1+0x88], R6 ;  /* 0x0000880601007387 */ /* 0x0003e20000100800 */
[----:B------:R-:W-:-:S04]  /*6620*/  IMAD.MOV.U32 R19, RZ, RZ, R6 ;  /* 0x000000ffff137224 */ /* 0x000fc800078e0006 */
[C---:B------:R-:W-:Y:S01]  /*6630*/  IMAD R4, R19.reuse, UR13, RZ ;  /* 0x0000000d13047c24 */ /* 0x040fe2000f8e02ff */
[----:B---3--:R-:W-:Y:S01]  /*6640*/  R2UR UR4, R14 ;  /* 0x000000000e0472ca */ /* 0x008fe200000e0000 */
[----:B------:R-:W-:Y:S01]  /*6650*/  IMAD.WIDE.U32 R12, R19, UR7, R10 ;  /* 0x00000007130c7c25 */ /* 0x000fe2000f8e000a */
[----:B-1----:R-:W1:Y:S03]  /*6660*/  LDC.64 R6, c[0x0][0x5a8] ;  /* 0x00016a00ff067b82 */ /* 0x002e660000000a00 */
[----:B0-----:R-:W-:Y:S02]  /*6670*/  IMAD R233, R5, UR7, R4 ;  /* 0x0000000705e97c24 */ /* 0x001fe4000f8e0204 */
[----:B------:R-:W-:Y:S02]  /*6680*/  IMAD.MOV.U32 R236, RZ, RZ, R12 ;  /* 0x000000ffffec7224 */ /* 0x000fe400078e000c */
[----:B------:R-:W-:Y:S01]  /*6690*/  IMAD.IADD R237, R13, 0x1, R233 ;  /* 0x000000010ded7824 */ /* 0x000fe200078e02e9 */
[----:B------:R-:W-:Y:S03]  /*66a0*/  STL [R1+0x8c], R233 ;  /* 0x00008ce901007387 */ /* 0x000fe60000100800 */
[----:B------:R-:W-:Y:S01]  /*66b0*/  UIMAD UR4, UR11, UR4, URZ ;  /* 0x000000040b0472a4 */ /* 0x000fe2000f8e023f */
[C---:B------:R-:W-:Y:S01]  /*66c0*/  IMAD.WIDE.U32 R4, R17.reuse, R14, R236 ;  /* 0x0000000e11047225 */ /* 0x040fe200078e00ec */
[----:B------:R1:W-:Y:S04]  /*66d0*/  STL.64 [R1+0x90], R12 ;  /* 0x0000900c01007387 */ /* 0x0003e80000100a00 */
[----:B------:R-:W-:Y:S01]  /*66e0*/  IMAD R23, R17, R15, UR4 ;  /* 0x0000000411177e24 */ /* 0x000fe2000f8e020f */
[----:B------:R-:W-:-:S03]  /*66f0*/  ULDC.64 UR4, c[0x0][0x5c0] ;  /* 0x0001700000047ab9 */ /* 0x000fc60000000a00 */
[----:B------:R-:W-:Y:S01]  /*6700*/  IMAD.IADD R5, R5, 0x1, R23 ;  /* 0x0000000105057824 */ /* 0x000fe200078e0217 */
[----:B------:R0:W-:Y:S01]  /*6710*/  STL [R1+0xa8], R23 ;  /* 0x0000a81701007387 */ /* 0x0001e20000100800 */
[----:B-1----:R-:W-:-:S04]  /*6720*/  LEA R12, P2, R4, R6, 0x1 ;  /* 0x00000006040c7211 */ /* 0x002fc800078408ff */
[----:B------:R-:W-:-:S05]  /*6730*/  LEA.HI.X R13, R4, R7, R5, 0x1, P2 ;  /* 0x00000007040d7211 */ /* 0x000fca00010f0c05 */
[----:B------:R-:W3:Y:S01]  /*6740*/  @P1 LDG.E.LTC128B.U16 R234, desc[UR14][R12.64] ;  /* 0x0000000e0cea1981 */ /* 0x000ee2000c1e1520 */
[C---:B------:R-:W-:Y:S01]  /*6750*/  LEA R4, P2, R8.reuse, UR4, 0x1 ;  /* 0x0000000408047c11 */ /* 0x040fe2000f8408ff */
[----:B------:R-:W-:Y:S01]  /*6760*/  BSSY B1, `(.L_x_36) ;  /* 0x0000012000017945 */ /* 0x000fe20003800000 */
[----:B------:R-:W-:Y:S02]  /*6770*/  ISETP.GT.AND P3, PT, R3, 0x1, PT ;  /* 0x000000010300780c */ /* 0x000fe40003f64270 */
[----:B------:R-:W-:Y:S01]  /*6780*/  LEA.HI.X R5, R8, UR5, R18, 0x1, P2 ;  /* 0x0000000508057c11 */ /* 0x000fe200090f0c12 */
[----:B------:R-:W-:-:S04]  /*6790*/  IMAD.WIDE.U32 R8, R17, R14, R10 ;  /* 0x0000000e11087225 */ /* 0x000fc800078e000a */
[----:B------:R-:W-:Y:S02]  /*67a0*/  IMAD.IADD R9, R23, 0x1, R9 ;  /* 0x0000000117097824 */ /* 0x000fe400078e0209 */
[----:B------:R-:W-:-:S04]  /*67b0*/  IMAD.WIDE.U32 R8, R19, UR7, R8 ;  /* 0x0000000713087c25 */ /* 0x000fc8000f8e0008 */
[----:B------:R-:W-:Y:S01]  /*67c0*/  IMAD.IADD R9, R233, 0x1, R9 ;  /* 0x00000001e9097824 */ /* 0x000fe200078e0209 */
[----:B------:R-:W-:-:S04]  /*67d0*/  LEA R18, P2, R8, R6, 0x1 ;  /* 0x0000000608127211 */ /* 0x000fc800078408ff */
[----:B------:R-:W-:Y:S02]  /*67e0*/  LEA.HI.X R19, R8, R7, R9, 0x1, P2 ;  /* 0x0000000708137211 */ /* 0x000fe400010f0c09 */
[----:B------:R-:W-:Y:S01]  /*67f0*/  ISETP.GT.AND P2, PT, R0, RZ, P3 ;  /* 0x000000ff0000720c */ /* 0x000fe20001f44270 */
[----:B---3--:R-:W-:-:S04]  /*6800*/  IMAD.U32 R12, R234, 0x10000, RZ ;  /* 0x00010000ea0c7824 */ /* 0x008fc800078e00ff */
[----:B------:R-:W-:-:S04]  /*6810*/  FMUL R12, R12, R16 ;  /* 0x000000100c0c7220 */ /* 0x000fc80000400000 */
[----:B--2---:R-:W-:-:S05]  /*6820*/  FFMA R12, R21, R2, R12 ;  /* 0x00000002150c7223 */ /* 0x004fca000000000c */
[----:B------:R-:W-:-:S05]  /*6830*/  F2FP.BF16.F32.PACK_AB R8, RZ, R12 ;  /* 0x0000000cff08723e */ /* 0x000fca00000010ff */
[----:B------:R0:W-:Y:S01]  /*6840*/  @P1 STG.E.U16 desc[UR14][R4.64], R8 ;  /* 0x0000000804001986 */ /* 0x0001e2000c10150e */
[----:B------:R-:W-:Y:S05]  /*6850*/  @!P2 BRA `(.L_x_37) ;  /* 0x000000000008a947 */ /* 0x000fea0003800000 */
[----:B------:R-:W-:Y:S02]  /*6860*/  ULDC.64 UR4, c[0x0][0x208] ;  /* 0x0000820000047ab9 */ /* 0x000fe40000000a00 */
[----:B------:R1:W5:Y:S03]  /*6870*/  LDG.E.LTC128B.U16 R234, desc[UR4][R18.64+0x2] ;  /* 0x0000020412ea7981 */ /* 0x000366000c1e1520 */
.L_x_37:
[----:B------:R-:W-:Y:S05]  /*6880*/  BSYNC B1 ;  /* 0x0000000000017941 */ /* 0x000fea0003800000 */
.L_x_36:
[----:B------:R-:W2:Y:S04]  /*6890*/  LDL.LU R9, [R1+0x64] ;  /* 0x0000640001097983 */ /* 0x000ea80000300800 */
[----:B------:R-:W3:Y:S01]  /*68a0*/  LDL.64 R12, [R1+0x90] ;  /* 0x00009000010c7983 */ /* 0x000ee20000100a00 */
[----:B0----5:R-:W-:Y:S01]  /*68b0*/  IMAD.U32 R8, R234, 0x10000, RZ ;  /* 0x00010000ea087824 */ /* 0x021fe200078e00ff */
[----:B------:R-:W-:Y:S01]  /*68c0*/  R2UR UR7, R20 ;  /* 0x00000000140772ca */ /* 0x000fe200000e0000 */
[C---:B------:R-:W-:Y:S01]  /*68d0*/  IMAD.SHL.U32 R20, R14.reuse, 0x8, RZ ;  /* 0x000000080e147824 */ /* 0x040fe200078e00ff */
[----:B------:R-:W-:Y:S01]  /*68e0*/  SHF.L.U64.HI R21, R14, 0x3, R15 ;  /* 0x000000030e157819 */ /* 0x000fe2000001020f */
[----:B------:R-:W-:Y:S01]  /*68f0*/  FMUL R8, R8, R16 ;  /* 0x0000001008087220 */ /* 0x000fe20000400000 */
[----:B------:R-:W-:Y:S01]  /*6900*/  ISETP.GT.AND P1, PT, R0, 0x8, P0 ;  /* 0x000000080000780c */ /* 0x000fe20000724270 */
[----:B------:R-:W-:Y:S01]  /*6910*/  ULDC.64 UR4, c[0x0][0x208] ;  /* 0x0000820000047ab9 */ /* 0x000fe20000000a00 */
[----:B------:R-:W4:Y:S01]  /*6920*/  LDL.LU R232, [R1+0x68] ;  /* 0x0000680001e87983 */ /* 0x000f220000300800 */
[----:B--2---:R-:W-:Y:S01]  /*6930*/  FFMA R22, R9, R2, R8 ;  /* 0x0000000209167223 */ /* 0x004fe20000000008 */
[----:B------:R-:W-:-:S04]  /*6940*/  IMAD.WIDE.U32 R8, R17, R14, R20 ;  /* 0x0000000e11087225 */ /* 0x000fc800078e0014 */
[----:B------:R-:W-:Y:S01]  /*6950*/  IMAD.IADD R235, R23, 0x1, R9 ;  /* 0x0000000117eb7824 */ /* 0x000fe200078e0209 */
[----:B---3--:R-:W-:Y:S02]  /*6960*/  IADD3 R13, P4, R12, R8, RZ ;  /* 0x000000080c0d7210 */ /* 0x008fe40007f9e0ff */
[----:B------:R-:W-:-:S03]  /*6970*/  F2FP.BF16.F32.PACK_AB R22, RZ, R22 ;  /* 0x00000016ff16723e */ /* 0x000fc600000010ff */
[----:B------:R-:W-:Y:S01]  /*6980*/  IMAD.X R23, R235, 0x1, R237, P4 ;  /* 0x00000001eb177824 */ /* 0x000fe200020e06ed */
[C---:B------:R-:W-:Y:S01]  /*6990*/  LEA R12, P4, R13.reuse, R6, 0x1 ;  /* 0x000000060d0c7211 */ /* 0x040fe200078808ff */
[----:B------:R0:W-:Y:S03]  /*69a0*/  @P2 STG.E.U16 desc[UR4][R4.64+0x2], R22 ;  /* 0x0000021604002986 */ /* 0x0001e6000c101504 */
[----:B------:R-:W-:-:S05]  /*69b0*/  LEA.HI.X R13, R13, R7, R23, 0x1, P4 ;  /* 0x000000070d0d7211 */ /* 0x000fca00020f0c17 */
[----:B------:R2:W3:Y:S04]  /*69c0*/  @P1 LDG.E.LTC128B.U16 R234, desc[UR4][R12.64] ;  /* 0x000000040cea1981 */ /* 0x0004e8000c1e1520 */
[----:B------:R-:W4:Y:S01]  /*69d0*/  LDL R13, [R1+0x88] ;  /* 0x00008800010d7983 */ /* 0x000f220000100800 */
[----:B0-----:R-:W-:Y:S01]  /*69e0*/  IADD3 R22, P2, R10, R8, RZ ;  /* 0x000000080a167210 */ /* 0x001fe20007f5e0ff */
[----:B------:R-:W-:Y:S01]  /*69f0*/  BSSY B1, `(.L_x_38) ;  /* 0x0000018000017945 */ /* 0x000fe20003800000 */
[----:B------:R-:W-:-:S03]  /*6a00*/  ISETP.GT.AND P5, PT, R0, 0x8, P3 ;  /* 0x000000080000780c */ /* 0x000fc60001fa4270 */
[----:B------:R-:W-:Y:S02]  /*6a10*/  IMAD.X R23, R11, 0x1, R235, P2 ;  /* 0x000000010b177824 */ /* 0x000fe400010e06eb */
[----:B----4-:R-:W-:-:S04]  /*6a20*/  IMAD.WIDE.U32 R22, R13, UR7, R22 ;  /* 0x000000070d167c25 */ /* 0x010fc8000f8e0016 */
[----:B--2---:R-:W-:Y:S01]  /*6a30*/  IMAD.IADD R13, R233, 0x1, R23 ;  /* 0x00000001e90d7824 */ /* 0x004fe200078e0217 */
[----:B------:R-:W-:Y:S01]  /*6a40*/  LEA R12, P2, R22, R6, 0x1 ;  /* 0x00000006160c7211 */ /* 0x000fe200078408ff */
[----:B------:R-:W-:-:S03]  /*6a50*/  IMAD.U32 R23, RZ, RZ, UR8 ;  /* 0x00000008ff177e24 */ /* 0x000fc6000f8e00ff */
[----:B------:R-:W-:Y:S01]  /*6a60*/  LEA.HI.X R13, R22, R7, R13, 0x1, P2 ;  /* 0x00000007160d7211 */ /* 0x000fe200010f0c0d */
[----:B---3--:R-:W-:Y:S02]  /*6a70*/  IMAD.U32 R22, R234, 0x10000, RZ ;  /* 0x00010000ea167824 */ /* 0x008fe400078e00ff */
[----:B------:R-:W-:Y:S02]  /*6a80*/  IMAD.SHL.U32 R233, R23, 0x10, RZ ;  /* 0x0000001017e97824 */ /* 0x000fe400078e00ff */
[----:B------:R-:W-:Y:S01]  /*6a90*/  FMUL R22, R22, R16 ;  /* 0x0000001016167220 */ /* 0x000fe20000400000 */
[----:B------:R-:W-:Y:S02]  /*6aa0*/  IMAD.U32 R23, RZ, RZ, UR9 ;  /* 0x00000009ff177e24 */ /* 0x000fe4000f8e00ff */
[----:B------:R0:W-:Y:S01]  /*6ab0*/  STL [R1+0xb0], R233 ;  /* 0x0000b0e901007387 */ /* 0x0001e20000100800 */
[----:B------:R-:W-:Y:S01]  /*6ac0*/  FFMA R22, R232, R2, R22 ;  /* 0x00000002e8167223 */ /* 0x000fe20000000016 */
[----:B------:R-:W-:-:S04]  /*6ad0*/  IMAD.U32 R232, RZ, RZ, UR8 ;  /* 0x00000008ffe87e24 */ /* 0x000fc8000f8e00ff */
[----:B------:R-:W-:Y:S02]  /*6ae0*/  F2FP.BF16.F32.PACK_AB R22, RZ, R22 ;  /* 0x00000016ff16723e */ /* 0x000fe400000010ff */
[----:B------:R-:W-:Y:S02]  /*6af0*/  SHF.L.U64.HI R23, R232, 0x4, R23 ;  /* 0x00000004e8177819 */ /* 0x000fe40000010217 */
[----:B------:R-:W-:-:S03]  /*6b00*/  IADD3 R232, P2, R233, R4, RZ ;  /* 0x00000004e9e87210 */ /* 0x000fc60007f5e0ff */
[----:B------:R2:W-:Y:S02]  /*6b10*/  STL [R1+0xb4], R23 ;  /* 0x0000b41701007387 */ /* 0x0005e40000100800 */
[----:B0-----:R-:W-:-:S05]  /*6b20*/  IMAD.X R233, R23, 0x1, R5, P2 ;  /* 0x0000000117e97824 */ /* 0x001fca00010e0605 */
[----:B------:R2:W-:Y:S01]  /*6b30*/  @P1 STG.E.U16 desc[UR4][R232.64], R22 ;  /* 0x00000016e8001986 */ /* 0x0005e2000c101504 */
[----:B------:R-:W-:Y:S05]  /*6b40*/  @!P5 BRA `(.L_x_39) ;  /* 0x000000000008d947 */ /* 0x000fea0003800000 */
[----:B------:R-:W-:Y:S02]  /*6b50*/  ULDC.64 UR4, c[0x0][0x208] ;  /* 0x0000820000047ab9 */ /* 0x000fe40000000a00 */
[----:B------:R0:W5:Y:S03]  /*6b60*/  LDG.E.LTC128B.U16 R234, desc[UR4][R12.64+0x2] ;  /* 0x000002040cea7981 */ /* 0x000166000c1e1520 */
.L_x_39:
[----:B------:R-:W-:Y:S05]  /*6b70*/  BSYNC B1 ;  /* 0x0000000000017941 */ /* 0x000fea0003800000 */
.L_x_38:
[----:B--2---:R-:W2:Y:S01]  /*6b80*/  LDL.LU R23, [R1+0x6c] ;  /* 0x00006c0001177983 */ /* 0x004ea20000300800 */
[----:B-----5:R-:W-:Y:S01]  /*6b90*/  IMAD.U32 R22, R234, 0x10000, RZ ;  /* 0x00010000ea167824 */ /* 0x020fe200078e00ff */
[----:B------:R-:W-:Y:S01]  /*6ba0*/  ISETP.GT.AND P2, PT, R3, 0x8, PT ;  /* 0x000000080300780c */ /* 0x000fe20003f44270 */
[----:B------:R-:W-:Y:S01]  /*6bb0*/  ULDC.64 UR4, c[0x0][0x208] ;  /* 0x0000820000047ab9 */ /* 0x000fe20000000a00 */
[----:B------:R-:W-:Y:S01]  /*6bc0*/  BSSY B1, `(.L_x_40) ;  /* 0x000000a000017945 */ /* 0x000fe20003800000 */
[----:B------:R-:W-:Y:S01]  /*6bd0*/  FMUL R22, R22, R16 ;  /* 0x0000001016167220 */ /* 0x000fe20000400000 */
[----:B------:R-:W-:-:S03]  /*6be0*/  ISETP.GT.AND P4, PT, R0, RZ, P2 ;  /* 0x000000ff0000720c */ /* 0x000fc60001784270 */
[----:B--2---:R-:W-:-:S05]  /*6bf0*/  FFMA R22, R23, R2, R22 ;  /* 0x0000000217167223 */ /* 0x004fca0000000016 */
[----:B------:R-:W-:-:S05]  /*6c00*/  F2FP.BF16.F32.PACK_AB R22, RZ, R22 ;  /* 0x00000016ff16723e */ /* 0x000fca00000010ff */
[----:B------:R2:W-:Y:S02]  /*6c10*/  @P5 STG.E.U16 desc[UR4][R232.64+0x2], R22 ;  /* 0x00000216e8005986 */ /* 0x0005e4000c101504 */
[----:B--2---:R-:W-:Y:S01]  /*6c20*/  PRMT R22, R234, 0x7610, R22 ;  /* 0x00007610ea167816 */ /* 0x004fe20000000016 */
[----:B------:R-:W-:Y:S06]  /*6c30*/  @!P4 BRA `(.L_x_41) ;  /* 0x000000000008c947 */ /* 0x000fec0003800000 */
[----:B------:R-:W-:Y:S02]  /*6c40*/  ULDC.64 UR4, c[0x0][0x208] ;  /* 0x0000820000047ab9 */ /* 0x000fe40000000a00 */
[----:B------:R2:W5:Y:S03]  /*6c50*/  LDG.E.LTC128B.U16 R22, desc[UR4][R18.64+0x10] ;  /* 0x0000100412167981 */ /* 0x000566000c1e1520 */
.L_x_41:
[----:B------:R-:W-:Y:S05]  /*6c60*/  BSYNC B1 ;  /* 0x0000000000017941 */ /* 0x000fea0003800000 */
.L_x_40:
[----:B------:R-:W3:Y:S01]  /*6c70*/  LDL.LU R234, [R1+0x70] ;  /* 0x0000700001ea7983 */ /* 0x000ee20000300800 */
[----:B-----5:R-:W-:Y:S01]  /*6c80*/  IMAD.U32 R23, R22, 0x10000, RZ ;  /* 0x0001000016177824 */ /* 0x020fe200078e00ff */
[----:B------:R-:W-:Y:S01]  /*6c90*/  ISETP.GT.AND P1, PT, R3, 0x9, PT ;  /* 0x000000090300780c */ /* 0x000fe20003f24270 */
[----:B------:R-:W-:Y:S01]  /*6ca0*/  ULDC.64 UR4, c[0x0][0x208] ;  /* 0x0000820000047ab9 */ /* 0x000fe20000000a00 */
[----:B------:R-:W-:Y:S01]  /*6cb0*/  BSSY B1, `(.L_x_42) ;  /* 0x0000009000017945 */ /* 0x000fe20003800000 */
[----:B------:R-:W-:Y:S01]  /*6cc0*/  FMUL R23, R23, R16 ;  /* 0x0000001017177220 */ /* 0x000fe20000400000 */
[----:B------:R-:W-:-:S03]  /*6cd0*/  ISETP.GT.AND P5, PT, R0, RZ, P1 ;  /* 0x000000ff0000720c */ /* 0x000fc60000fa4270 */
[----:B---3--:R-:W-:-:S05]  /*6ce0*/  FFMA R23, R234, R2, R23 ;  /* 0x00000002ea177223 */ /* 0x008fca0000000017 */
[----:B------:R-:W-:-:S05]  /*6cf0*/  F2FP.BF16.F32.PACK_AB R23, RZ, R23 ;  /* 0x00000017ff17723e */ /* 0x000fca00000010ff */
[----:B------:R3:W-:Y:S01]  /*6d00*/  @P4 STG.E.U16 desc[UR4][R4.64+0x10], R23 ;  /* 0x0000101704004986 */ /* 0x0007e2000c101504 */
[----:B------:R-:W-:Y:S05]  /*6d10*/  @!P5 BRA `(.L_x_43) ;  /* 0x000000000008d947 */ /* 0x000fea0003800000 */
[----:B------:R-:W-:Y:S02]  /*6d20*/  ULDC.64 UR4, c[0x0][0x208] ;  /* 0x0000820000047ab9 */ /* 0x000fe40000000a00 */
[----:B------:R4:W5:Y:S03]  /*6d30*/  LDG.E.LTC128B.U16 R22, desc[UR4][R18.64+0x12] ;  /* 0x0000120412167981 */ /* 0x000966000c1e1520 */
.L_x_43:
[----:B------:R-:W-:Y:S05]  /*6d40*/  BSYNC B1 ;  /* 0x0000000000017941 */ /* 0x000fea0003800000 */
.L_x_42:
[----:B------:R-:W2:Y:S01]  /*6d50*/  LDL.LU R234, [R1+0x74] ;  /* 0x0000740001ea7983 */ /* 0x000ea20000300800 */
[----:B---3-5:R-:W-:Y:S01]  /*6d60*/  IMAD.U32 R23, R22, 0x10000, RZ ;  /* 0x0001000016177824 */ /* 0x028fe200078e00ff */
[----:B------:R-:W-:Y:S01]  /*6d70*/  ISETP.GT.AND P4, PT, R0, 0x8, P2 ;  /* 0x000000080000780c */ /* 0x000fe20001784270 */
[----:B------:R-:W-:Y:S01]  /*6d80*/  ULDC.64 UR4, c[0x0][0x208] ;  /* 0x0000820000047ab9 */ /* 0x000fe20000000a00 */
[----:B------:R-:W-:Y:S01]  /*6d90*/  BSSY B1, `(.L_x_44) ;  /* 0x0000008000017945 */ /* 0x000fe20003800000 */
[----:B------:R-:W-:-:S04]  /*6da0*/  FMUL R23, R23, R16 ;  /* 0x0000001017177220 */ /* 0x000fc80000400000 */
[----:B--2---:R-:W-:-:S05]  /*6db0*/  FFMA R23, R234, R2, R23 ;  /* 0x00000002ea177223 */ /* 0x004fca0000000017 */
[----:B------:R-:W-:-:S05]  /*6dc0*/  F2FP.BF16.F32.PACK_AB R23, RZ, R23 ;  /* 0x00000017ff17723e */ /* 0x000fca00000010ff */
[----:B------:R2:W-:Y:S01]  /*6dd0*/  @P5 STG.E.U16 desc[UR4][R4.64+0x12], R23 ;  /* 0x0000121704005986 */ /* 0x0005e2000c101504 */
[----:B------:R-:W-:Y:S05]  /*6de0*/  @!P4 BRA `(.L_x_45) ;  /* 0x000000000008c947 */ /* 0x000fea0003800000 */
[----:B------:R-:W-:Y:S02]  /*6df0*/  ULDC.64 UR4, c[0x0][0x208] ;  /* 0x0000820000047ab9 */ /* 0x000fe40000000a00 */
[----:B------:R3:W5:Y:S03]  /*6e00*/  LDG.E.LTC128B.U16 R22, desc[UR4][R12.64+0x10] ;  /* 0x000010040c167981 */ /* 0x000766000c1e1520 */
.L_x_45:
[----:B------:R-:W-:Y:S05]  /*6e10*/  BSYNC B1 ;  /* 0x0000000000017941 */ /* 0x000fea0003800000 */
.L_x_44:
[----:B------:R-:W4:Y:S01]  /*6e20*/  LDL.LU R234, [R1+0x78] ;  /* 0x0000780001ea7983 */ /* 0x000f220000300800 */
[----:B--2--5:R-:W-:Y:S01]  /*6e30*/  IMAD.U32 R23, R22, 0x10000, RZ ;  /* 0x0001000016177824 */ /* 0x024fe200078e00ff */
[----:B------:R-:W-:Y:S01]  /*6e40*/  ISETP.GT.AND P5, PT, R0, 0x8, P1 ;  /* 0x000000080000780c */ /* 0x000fe20000fa4270 */
[----:B------:R-:W-:Y:S01]  /*6e50*/  ULDC.64 UR4, c[0x0][0x208] ;  /* 0x0000820000047ab9 */ /* 0x000fe20000000a00 */
[----:B------:R-:W-:Y:S01]  /*6e60*/  BSSY B1, `(.L_x_46) ;  /* 0x0000008000017945 */ /* 0x000fe20003800000 */
[----:B------:R-:W-:-:S04]  /*6e70*/  FMUL R23, R23, R16 ;  /* 0x0000001017177220 */ /* 0x000fc80000400000 */
[----:B----4-:R-:W-:-:S05]  /*6e80*/  FFMA R23, R234, R2, R23 ;  /* 0x00000002ea177223 */ /* 0x010fca0000000017 */
[----:B------:R-:W-:-:S05]  /*6e90*/  F2FP.BF16.F32.PACK_AB R23, RZ, R23 ;  /* 0x00000017ff17723e */ /* 0x000fca00000010ff */
[----:B------:R2:W-:Y:S01]  /*6ea0*/  @P4 STG.E.U16 desc[UR4][R232.64+0x10], R23 ;  /* 0x00001017e8004986 */ /* 0x0005e2000c101504 */
[----:B------:R-:W-:Y:S05]  /*6eb0*/  @!P5 BRA `(.L_x_47) ;  /* 0x000000000008d947 */ /* 0x000fea0003800000 */
[----:B------:R-:W-:Y:S02]  /*6ec0*/  ULDC.64 UR4, c[0x0][0x208] ;  /* 0x0000820000047ab9 */ /* 0x000fe40000000a00 */
[----:B------:R4:W5:Y:S03]  /*6ed0*/  LDG.E.LTC128B.U16 R22, desc[UR4][R12.64+0x12] ;  /* 0x000012040c167981 */ /* 0x000966000c1e1520 */
.L_x_47:
[----:B------:R-:W-:Y:S05]  /*6ee0*/  BSYNC B1 ;  /* 0x0000000000017941 */ /* 0x000fea0003800000 */
.L_x_46:
[----:B--2---:R-:W2:Y:S04]  /*6ef0*/  LDL R23, [R1+0x9c] ;  /* 0x00009c0001177983 */ /* 0x004ea80000100800 */
[----:B------:R1:W-:Y:S04]  /*6f00*/  STL.64 [R1+0xd8], R18 ;  /* 0x0000d81201007387 */ /* 0x0003e80000100a00 */
[----:B-1----:R-:W3:Y:S01]  /*6f10*/  LDL.LU R19, [R1+0x7c] ;  /* 0x00007c0001137983 */ /* 0x002ee20000300800 */
[----:B------:R-:W-:-:S03]  /*6f20*/  IMAD.MOV.U32 R9, RZ, RZ, R235 ;  /* 0x000000ffff097224 */ /* 0x000fc600078e00eb */
[----:B------:R-:W-:Y:S04]  /*6f30*/  STL [R1+0xd0], R3 ;  /* 0x0000d00301007387 */ /* 0x000fe80000100800 */
[----:B------:R-:W-:Y:S04]  /*6f40*/  STL.64 [R1+0xc8], R12 ;  /* 0x0000c80c01007387 */ /* 0x000fe80000100a00 */
[----:B------:R1:W-:Y:S04]  /*6f50*/  STL.64 [R1+0xc0], R4 ;  /* 0x0000c00401007387 */ /* 0x0003e80000100a00 */
[----:B------:R-:W4:Y:S01]  /*6f60*/  LDL.LU R235, [R1+0x40] ;  /* 0x0000400001eb7983 */ /* 0x000f220000300800 */
[----:B--2---:R-:W-:Y:S01]  /*6f70*/  R2UR UR7, R23 ;  /* 0x00000000170772ca */ /* 0x004fe200000e0000 */
[----:B-----5:R-:W-:-:S04]  /*6f80*/  IMAD.U32 R23, R22, 0x10000, RZ ;  /* 0x0001000016177824 */ /* 0x020fc800078e00ff */
[----:B------:R-:W-:-:S04]  /*6f90*/  FMUL R23, R23, R16 ;  /* 0x0000001017177220 */ /* 0x000fc80000400000 */
[----:B---3--:R-:W-:Y:S01]  /*6fa0*/  FFMA R23, R19, R2, R23 ;  /* 0x0000000213177223 */ /* 0x008fe20000000017 */
[----:B------:R-:W-:Y:S02]  /*6fb0*/  IMAD.WIDE.U32 R18, R14, 0x78, R8 ;  /* 0x000000780e127825 */ /* 0x000fe400078e0008 */
[----:B------:R-:W2:Y:S02]  /*6fc0*/  LDL.64 R8, [R1+0x90] ;  /* 0x0000900001087983 */ /* 0x000ea40000100a00 */
[----:B------:R-:W-:Y:S01]  /*6fd0*/  F2FP.BF16.F32.PACK_AB R23, RZ, R23 ;  /* 0x00000017ff17723e */ /* 0x000fe200000010ff */
[----:B------:R-:W-:-:S03]  /*6fe0*/  ULDC.64 UR4, c[0x0][0x208] ;  /* 0x0000820000047ab9 */ /* 0x000fc60000000a00 */
[----:B------:R-:W-:Y:S01]  /*6ff0*/  PRMT R234, R23, 0x7610, R234 ;  /* 0x0000761017ea7816 */ /* 0x000fe200000000ea */
[----:B------:R-:W-:-:S04]  /*7000*/  IMAD R23, R15, 0x78, RZ ;  /* 0x000000780f177824 */ /* 0x000fc800078e02ff */
[----:B------:R3:W-:Y:S01]  /*7010*/  @P5 STG.E.U16 desc[UR4][R232.64+0x12], R234 ;  /* 0x000012eae8005986 */ /* 0x0007e2000c101504 */
[----:B-1----:R-:W-:-:S03]  /*7020*/  IMAD.IADD R4, R19, 0x1, R23 ;  /* 0x0000000113047824 */ /* 0x002fc600078e0217 */
[----:B---3--:R-:W3:Y:S04]  /*7030*/  LDL R234, [R1+0x8c] ;  /* 0x00008c0001ea7983 */ /* 0x008ee80000100800 */
[----:B------:R1:W-:Y:S01]  /*7040*/  STL.64 [R1+0x68], R18 ;  /* 0x0000681201007387 */ /* 0x0003e20000100a00 */
[----:B--2---:R-:W-:-:S03]  /*7050*/  IADD3 R9, P5, R8, R18, RZ ;  /* 0x0000001208097210 */ /* 0x004fc60007fbe0ff */
[----:B-1----:R-:W5:Y:S02]  /*7060*/  LDL.LU.64 R18, [R1+0xd8] ;  /* 0x0000d80001127983 */ /* 0x002f640000300a00 */
[----:B------:R-:W-:Y:S02]  /*7070*/  IMAD.X R15, R4, 0x1, R237, P5 ;  /* 0x00000001040f7824 */ /* 0x000fe400028e06ed */
[----:B------:R1:W-:Y:S02]  /*7080*/  STL [R1+0x70], R4 ;  /* 0x0000700401007387 */ /* 0x0003e40000100800 */
[----:B-1----:R-:W-:-:S04]  /*7090*/  IMAD.WIDE.U32 R4, R14, 0x78, R20 ;  /* 0x000000780e047825 */ /* 0x002fc800078e0014 */
[----:B0---4-:R-:W-:Y:S02]  /*70a0*/  IMAD.IADD R13, R23, 0x1, R5 ;  /* 0x00000001170d7824 */ /* 0x011fe400078e0205 */
[----:B------:R-:W2:Y:S01]  /*70b0*/  LDL R23, [R1+0xa8] ;  /* 0x0000a80001177983 */ /* 0x000ea20000100800 */
[----:B------:R-:W-:Y:S02]  /*70c0*/  ISETP.GT.AND P4, PT, R0, 0x80, P0 ;  /* 0x000000800000780c */ /* 0x000fe40000784270 */
[----:B------:R-:W-:-:S04]  /*70d0*/  LEA R8, P5, R9, R6, 0x1 ;  /* 0x0000000609087211 */ /* 0x000fc800078a08ff */
[--C-:B------:R-:W-:Y:S02]  /*70e0*/  LEA.HI.X R9, R9, R7, R15.reuse, 0x1, P5 ;  /* 0x0000000709097211 */ /* 0x100fe400028f0c0f */
[----:B------:R-:W-:Y:S01]  /*70f0*/  PRMT R15, R22, 0x7610, R15 ;  /* 0x00007610160f7816 */ /* 0x000fe2000000000f */
[----:B------:R-:W-:-:S05]  /*7100*/  IMAD.MOV.U32 R12, RZ, RZ, R4 ;  /* 0x000000ffff0c7224 */ /* 0x000fca00078e0004 */
[----:B------:R0:W4:Y:S02]  /*7110*/  @P4 LDG.E.LTC128B.U16 R15, desc[UR4][R8.64] ;  /* 0x00000004080f4981 */ /* 0x000124000c1e1520 */
[----:B0-----:R-:W-:-:S03]  /*7120*/  IMAD.WIDE.U32 R8, R17, R14, R12 ;  /* 0x0000000e11087225 */ /* 0x001fc600078e000c */
[----:B------:R-:W-:-:S04]  /*7130*/  IADD3 R22, P5, R10, R8, RZ ;  /* 0x000000080a167210 */ /* 0x000fc80007fbe0ff */
[----:B--2---:R-:W-:Y:S02]  /*7140*/  IADD3.X R23, R11, R23, R9, P5, !PT ;  /* 0x000000170b177210 */ /* 0x004fe40002ffe409 */
[----:B------:R-:W2:Y:S02]  /*7150*/  LDL R9, [R1+0x88] ;  /* 0x0000880001097983 */ /* 0x000ea40000100800 */
[----:B--2---:R-:W-:-:S04]  /*7160*/  IMAD.WIDE.U32 R22, R9, UR7, R22 ;  /* 0x0000000709167c25 */ /* 0x004fc8000f8e0016 */
[----:B---3--:R-:W-:Y:S01]  /*7170*/  IMAD.IADD R9, R234, 0x1, R23 ;  /* 0x00000001ea097824 */ /* 0x008fe200078e0217 */
[----:B------:R-:W-:-:S04]  /*7180*/  LEA R8, P5, R22, R6, 0x1 ;  /* 0x0000000616087211 */ /* 0x000fc800078a08ff */
[----:B------:R-:W-:Y:S01]  /*7190*/  LEA.HI.X R9, R22, R7, R9, 0x1, P5 ;  /* 0x0000000716097211 */ /* 0x000fe200028f0c09 */
[----:B----4-:R-:W-:-:S04]  /*71a0*/  IMAD.U32 R22, R15, 0x10000, RZ ;  /* 0x000100000f167824 */ /* 0x010fc800078e00ff */
[----:B------:R-:W-:Y:S01]  /*71b0*/  FMUL R22, R22, R16 ;  /* 0x0000001016167220 */ /* 0x000fe20000400000 */
[----:B------:R-:W-:-:S03]  /*71c0*/  IMAD.U32 R23, RZ, RZ, UR9 ;  /* 0x00000009ff177e24 */ /* 0x000fc6000f8e00ff */
[----:B------:R-:W-:Y:S01]  /*71d0*/  FFMA R22, R235, R2, R22 ;  /* 0x00000002eb167223 */ /* 0x000fe20000000016 */
[----:B------:R-:W-:Y:S01]  /*71e0*/  IMAD.U32 R234, RZ, RZ, UR8 ;  /* 0x00000008ffea7e24 */ /* 0x000fe2000f8e00ff */
[----:B------:R-:W-:Y:S01]  /*71f0*/  IADD3 R4, P5, R20, R4, RZ ;  /* 0x0000000414047210 */ /* 0x000fe20007fbe0ff */
[----:B------:R-:W-:Y:S02]  /*7200*/  IMAD R23, R23, 0xf0, RZ ;  /* 0x000000f017177824 */ /* 0x000fe400078e02ff */
[----:B------:R-:W-:Y:S01]  /*7210*/  F2FP.BF16.F32.PACK_AB R22, RZ, R22 ;  /* 0x00000016ff16723e */ /* 0x000fe200000010ff */
[----:B------:R-:W-:Y:S02]  /*7220*/  IMAD.WIDE.U32 R234, R234, 0xf0, R232 ;  /* 0x000000f0eaea7825 */ /* 0x000fe400078e00e8 */
[----:B------:R0:W-:Y:S01]  /*7230*/  STL [R1+0x74], R23 ;  /* 0x0000741701007387 */ /* 0x0001e20000100800 */
[----:B------:R-:W-:Y:S01]  /*7240*/  PRMT R3, R22, 0x7610, R3 ;  /* 0x0000761016037816 */ /* 0x000fe20000000003 */
[----:B------:R-:W-:-:S02]  /*7250*/  IMAD.X R5, R13, 0x1, R21, P5 ;  /* 0x000000010d057824 */ /* 0x000fc400028e0615 */
[----:B------:R-:W-:Y:S02]  /*7260*/  @P4 IMAD.MOV.U32 R22, RZ, RZ, R234 ;  /* 0x000000ffff164224 */ /* 0x000fe400078e00ea */
[----:B------:R-:W-:-:S04]  /*7270*/  IMAD.WIDE.U32 R4, R17, R14, R4 ;  /* 0x0000000e11047225 */ /* 0x000fc800078e0004 */
[----:B0-----:R-:W-:-:S05]  /*7280*/  IMAD.IADD R23, R235, 0x1, R23 ;  /* 0x00000001eb177824 */ /* 0x001fca00078e0217 */
[----:B------:R0:W-:Y:S04]  /*7290*/  @P4 STG.E.U16 desc[UR4][R22.64], R3 ;  /* 0x0000000316004986 */ /* 0x0001e8000c101504 */
[----:B0-----:R0:W5:Y:S04]  /*72a0*/  LDL.LU R3, [R1+0xd0] ;  /* 0x0000d00001037983 */ /* 0x0011680000300800 */
[----:B------:R0:W5:Y:S04]  /*72b0*/  LDL.LU.64 R12, [R1+0xc8] ;  /* 0x0000c800010c7983 */ /* 0x0001680000300a00 */
[----:B------:R1:W-:Y:S04]  /*72c0*/  STL.64 [R1+0x60], R4 ;  /* 0x0000600401007387 */ /* 0x0003e80000100a00 */
[----:B-1----:R0:W5:Y:S01]  /*72d0*/  LDL.LU.64 R4, [R1+0xc0] ;  /* 0x0000c00001047983 */ /* 0x0021620000300a00 */
[----:B------:R-:W-:Y:S01]  /*72e0*/  ISETP.GT.AND P4, PT, R0, 0x80, P3 ;  /* 0x000000800000780c */ /* 0x000fe20001f84270 */
[----:B------:R-:W-:-:S12]  /*72f0*/  BSSY B1, `(.L_x_48) ;  /* 0x0000004000017945 */ /* 0x000fd80003800000 */
[----:B0-----:R-:W-:Y:S05]  /*7300*/  @!P4 BRA `(.L_x_49) ;  /* 0x000000000008c947 */ /* 0x001fea0003800000 */
[----:B------:R-:W-:Y:S02]  /*7310*/  ULDC.64 UR4, c[0x0][0x208] ;  /* 0x0000820000047ab9 */ /* 0x000fe40000000a00 */
[----:B------:R0:W5:Y:S03]  /*7320*/  LDG.E.LTC128B.U16 R15, desc[UR4][R8.64+0x2] ;  /* 0x00000204080f7981 */ /* 0x000166000c1e1520 */
.L_x_49:
[----:B------:R-:W-:Y:S05]  /*7330*/  BSYNC B1 ;  /* 0x0000000000017941 */ /* 0x000fea0003800000 */
.L_x_48:
[----:B-----5:R1:W-:Y:S04]  /*7340*/  STL.64 [R1+0xd8], R18 ;  /* 0x0000d81201007387 */ /* 0x0203e80000100a00 */
[----:B-1----:R-:W2:Y:S04]  /*7350*/  LDL.LU.64 R18, [R1+0x60] ;  /* 0x0000600001127983 */ /* 0x002ea80000300a00 */
[----:B------:R1:W-:Y:S04]  /*7360*/  STL.64 [R1+0xd0], R12 ;  /* 0x0000d00c01007387 */ /* 0x0003e80000100a00 */
[----:B-1----:R-:W3:Y:S01]  /*7370*/  LDL.LU R13, [R1+0x44] ;  /* 0x00004400010d7983 */ /* 0x002ee20000300800 */
[----:B------:R-:W-:-:S03]  /*7380*/  IMAD.U32 R14, R15, 0x10000, RZ ;  /* 0x000100000f0e7824 */ /* 0x000fc600078e00ff */
[----:B------:R0:W-:Y:S01]  /*7390*/  STL.64 [R1+0xc8], R8 ;  /* 0x0000c80801007387 */ /* 0x0001e20000100a00 */
[----:B------:R-:W-:-:S03]  /*73a0*/  FMUL R14, R14, R16 ;  /* 0x000000100e0e7220 */ /* 0x000fc60000400000 */
[----:B0-----:R-:W4:Y:S04]  /*73b0*/  LDL.LU.64 R8, [R1+0x68] ;  /* 0x0000680001087983 */ /* 0x001f280000300a00 */
[----:B------:R0:W-:Y:S04]  /*73c0*/  STL.64 [R1+0xc0], R4 ;  /* 0x0000c00401007387 */ /* 0x0001e80000100a00 */
[----:B0-----:R-:W4:Y:S01]  /*73d0*/  LDL.LU.64 R4, [R1+0x90] ;  /* 0x0000900001047983 */ /* 0x001f220000300a00 */
[----:B------:R-:W-:Y:S01]  /*73e0*/  ULDC.64 UR4, c[0x0][0x208] ;  /* 0x0000820000047ab9 */ /* 0x000fe20000000a00 */
[----:B--2---:R-:W-:Y:S01]  /*73f0*/  IADD3 R12, P5, R10, R18, RZ ;  /* 0x000000120a0c7210 */ /* 0x004fe20007fbe0ff */
[----:B---3--:R-:W-:-:S02]  /*7400*/  FFMA R14, R13, R2, R14 ;  /* 0x000000020d0e7223 */ /* 0x008fc4000000000e */
[----:B------:R-:W2:Y:S03]  /*7410*/  LDL.LU R13, [R1+0xa8] ;  /* 0x0000a800010d7983 */ /* 0x000ea60000300800 */
[----:B------:R-:W-:-:S04]  /*7420*/  F2FP.BF16.F32.PACK_AB R10, RZ, R14 ;  /* 0x0000000eff0a723e */ /* 0x000fc800000010ff */
[----:B------:R-:W-:Y:S01]  /*7430*/  PRMT R14, R10, 0x7610, R14 ;  /* 0x000076100a0e7816 */ /* 0x000fe2000000000e */
[----:B------:R-:W-:Y:S01]  /*7440*/  @P4 IMAD.MOV.U32 R10, RZ, RZ, R234 ;  /* 0x000000ffff0a4224 */ /* 0x000fe200078e00ea */
[----:B--2---:R-:W-:Y:S01]  /*7450*/  IADD3.X R13, R11, R13, R19, P5, !PT ;  /* 0x0000000d0b0d7210 */ /* 0x004fe20002ffe413 */
[----:B------:R-:W-:Y:S01]  /*7460*/  @P4 IMAD.MOV.U32 R11, RZ, RZ, R23 ;  /* 0x000000ffff0b4224 */ /* 0x000fe200078e0017 */
[----:B------:R0:W5:Y:S04]  /*7470*/  LDL.LU.64 R18, [R1+0xd8] ;  /* 0x0000d80001127983 */ /* 0x0001680000300a00 */
[----:B------:R1:W-:Y:S04]  /*7480*/  STL.64 [R1+0x40], R12 ;  /* 0x0000400c01007387 */ /* 0x0003e80000100a00 */
[----:B------:R2:W-:Y:S04]  /*7490*/  @P4 STG.E.U16 desc[UR4][R10.64+0x2], R14 ;  /* 0x0000020e0a004986 */ /* 0x0005e8000c101504 */
[----:B-1----:R0:W5:Y:S04]  /*74a0*/  LDL.LU.64 R12, [R1+0xd0] ;  /* 0x0000d000010c7983 */ /* 0x0021680000300a00 */
[----:B--2---:R-:W2:Y:S01]  /*74b0*/  LDL.LU R10, [R1+0x70] ;  /* 0x00007000010a7983 */ /* 0x004ea20000300800 */
[----:B----4-:R-:W-:-:S03]  /*74c0*/  IADD3 R11, P4, P5, R4, R8, R20 ;  /* 0x00000008040b7210 */ /* 0x010fc60007d9e014 */
[----:B------:R0:W5:Y:S04]  /*74d0*/  LDL.LU.64 R8, [R1+0xc8] ;  /* 0x0000c80001087983 */ /* 0x0001680000300a00 */
[----:B------:R0:W5:Y:S01]  /*74e0*/  LDL.LU.64 R4, [R1+0xc0] ;  /* 0x0000c00001047983 */ /* 0x0001620000300a00 */
[----:B------:R-:W-:Y:S01]  /*74f0*/  ISETP.GT.AND P0, PT, R0, 0x88, P0 ;  /* 0x000000880000780c */ /* 0x000fe20000704270 */
[----:B------:R-:W-:Y:S01]  /*7500*/  BSSY B1, `(.L_x_50) ;  /* 0x0000008000017945 */ /* 0x000fe20003800000 */
[----:B------:R-:W-:Y:S02]  /*7510*/  PRMT R17, R15, 0x7610, R17 ;  /* 0x000076100f117816 */ /* 0x000fe40000000011 */
[----:B--2---:R-:W-:Y:S02]  /*7520*/  IADD3.X R20, R237, R10, R21, P4, P5 ;  /* 0x0000000aed147210 */ /* 0x004fe400027ea415 */
[----:B------:R-:W-:-:S04]  /*7530*/  LEA R10, P4, R11, R6, 0x1 ;  /* 0x000000060b0a7211 */ /* 0x000fc800078808ff */
[----:B------:R-:W-:-:S03]  /*7540*/  LEA.HI.X R11, R11, R7, R20, 0x1, P4 ;  /* 0x000000070b0b7211 */ /* 0x000fc600020f0c14 */
[----:B0-----:R-:W-:Y:S06]  /*7550*/  @!P0 BRA `(.L_x_51) ;  /* 0x0000000000088947 */ /* 0x001fec0003800000 */
[----:B------:R-:W-:Y:S02]  /*7560*/  ULDC.64 UR4, c[0x0][0x208] ;  /* 0x0000820000047ab9 */ /* 0x000fe40000000a00 */
[----:B------:R0:W5:Y:S03]  /*7570*/  LDG.E.LTC128B.U16 R17, desc[UR4][R10.64] ;  /* 0x000000040a117981 */ /* 0x000166000c1e1520 */
.L_x_51:
[----:B------:R-:W-:Y:S05]  /*7580*/  BSYNC B1 ;  /* 0x0000000000017941 */ /* 0x000fea0003800000 */
.L_x_50:
[----:B0-----:R-:W2:Y:S04]  /*7590*/  LDL R11, [R1+0x9c] ;  /* 0x00009c00010b7983 */ /* 0x001ea80000100800 */
[----:B-----5:R0:W-:Y:S04]  /*75a0*/  STL.64 [R1+0xc8], R4 ;  /* 0x0000c80401007387 */ /* 0x0201e80000100a00 */
[----:B0-----:R-:W3:Y:S04]  /*75b0*/  LDL.LU.64 R4, [R1+0x40] ;  /* 0x0000400001047983 */ /* 0x001ee80000300a00 */
[----:B------:R-:W3:Y:S04]  /*75c0*/  LDL.LU R14, [R1+0x88] ;  /* 0x00008800010e7983 */ /* 0x000ee80000300800 */
[----:B------:R0:W-:Y:S04]  /*75d0*/  STL [R1+0xc0], R3 ;  /* 0x0000c00301007387 */ /* 0x0001e80000100800 */
[----:B0-----:R-:W4:Y:S04]  /*75e0*/  LDL.LU R3, [R1+0x8c] ;  /* 0x00008c0001037983 */ /* 0x001f280000300800 */
[----:B------:R-:W4:Y:S04]  /*75f0*/  LDL.LU R21, [R1+0x48] ;  /* 0x0000480001157983 */ /* 0x000f280000300800 */
[----:B------:R-:W4:Y:S04]  /*7600*/  LDL R10, [R1+0xb0] ;  /* 0x0000b000010a7983 */ /* 0x000f280000100800 */
[----:B------:R-:W4:Y:S01]  /*7610*/  LDL R20, [R1+0xb4] ;  /* 0x0000b40001147983 */ /* 0x000f220000100800 */
[----:B--2---:R-:W-:Y:S01]  /*7620*/  R2UR UR4, R11 ;  /* 0x000000000b0472ca */ /* 0x004fe200000e0000 */
[----:B------:R-:W-:-:S12]  /*7630*/  IMAD.U32 R11, R17, 0x10000, RZ ;  /* 0x00010000110b7824 */ /* 0x000fd800078e00ff */
[----:B---3--:R-:W-:Y:S02]  /*7640*/  IMAD.WIDE.U32 R14, R14, UR4, R4 ;  /* 0x000000040e0e7c25 */ /* 0x008fe4000f8e0004 */
[----:B------:R0:W5:Y:S02]  /*7650*/  LDL.LU.64 R4, [R1+0xc8] ;  /* 0x0000c80001047983 */ /* 0x0001640000300a00 */
[----:B------:R-:W-:Y:S01]  /*7660*/  FMUL R11, R11, R16 ;  /* 0x000000100b0b7220 */ /* 0x000fe20000400000 */
[----:B----4-:R-:W-:Y:S02]  /*7670*/  IMAD.IADD R15, R3, 0x1, R15 ;  /* 0x00000001030f7824 */ /* 0x010fe400078e020f */
[----:B------:R0:W5:Y:S01]  /*7680*/  LDL.LU R3, [R1+0xc0] ;  /* 0x0000c00001037983 */ /* 0x0001620000300800 */
[----:B------:R-:W-:Y:S01]  /*7690*/  ISETP.GT.AND P3, PT, R0, 0x88, P3 ;  /* 0x000000880000780c */ /* 0x000fe20001f64270 */
[----:B------:R-:W-:Y:S01]  /*76a0*/  FFMA R11, R21, R2, R11 ;  /* 0x00000002150b7223 */ /* 0x000fe2000000000b */
[----:B------:R-:W-:Y:S01]  /*76b0*/  LEA R6, P5, R14, R6, 0x1 ;  /* 0x000000060e067211 */ /* 0x000fe200078a08ff */
[----:B------:R-:W-:Y:S01]  /*76c0*/  ULDC.64 UR4, c[0x0][0x208] ;  /* 0x0000820000047ab9 */ /* 0x000fe20000000a00 */
[----:B------:R-:W-:Y:S01]  /*76d0*/  BSSY B1, `(.L_x_52) ;  /* 0x000000a000017945 */ /* 0x000fe20003800000 */
[----:B------:R-:W-:-:S02]  /*76e0*/  IADD3 R10, P4, R10, R234, RZ ;  /* 0x000000ea0a0a7210 */ /* 0x000fc40007f9e0ff */
[----:B------:R-:W-:Y:S02]  /*76f0*/  LEA.HI.X R7, R14, R7, R15, 0x1, P5 ;  /* 0x000000070e077211 */ /* 0x000fe400028f0c0f */
[----:B------:R-:W-:Y:S01]  /*7700*/  F2FP.BF16.F32.PACK_AB R14, RZ, R11 ;  /* 0x0000000bff0e723e */ /* 0x000fe200000010ff */
[----:B------:R-:W-:-:S05]  /*7710*/  IMAD.X R11, R23, 0x1, R20, P4 ;  /* 0x00000001170b7824 */ /* 0x000fca00020e0614 */
[----:B------:R1:W-:Y:S02]  /*7720*/  @P0 STG.E.U16 desc[UR4][R10.64], R14 ;  /* 0x0000000e0a000986 */ /* 0x0003e4000c101504 */
[----:B-1----:R-:W-:Y:S01]  /*7730*/  PRMT R14, R17, 0x7610, R14 ;  /* 0x00007610110e7816 */ /* 0x002fe2000000000e */
[----:B0-----:R-:W-:Y:S06]  /*7740*/  @!P3 BRA `(.L_x_53) ;  /* 0x000000000008b947 */ /* 0x001fec0003800000 */
[----:B------:R-:W-:Y:S02]  /*7750*/  ULDC.64 UR4, c[0x0][0x208] ;  /* 0x0000820000047ab9 */ /* 0x000fe40000000a00 */
[----:B------:R0:W5:Y:S03]  /*7760*/  LDG.E.LTC128B.U16 R14, desc[UR4][R6.64+0x2] ;  /* 0x00000204060e7981 */ /* 0x000166000c1e1520 */
.L_x_53:
[----:B------:R-:W-:Y:S05]  /*7770*/  BSYNC B1 ;  /* 0x0000000000017941 */ /* 0x000fea0003800000 */
.L_x_52:
[----:B------:R-:W2:Y:S01]  /*7780*/  LDL.LU R17, [R1+0x4c] ;  /* 0x00004c0001117983 */ /* 0x000ea20000300800 */
[----:B-----5:R-:W-:Y:S01]  /*7790*/  IMAD.U32 R15, R14, 0x10000, RZ ;  /* 0x000100000e0f7824 */ /* 0x020fe200078e00ff */
        /* <DEDUP_REMOVED lines=10> */
.L_x_55:
[----:B------:R-:W-:Y:S05]  /*7840*/  BSYNC B1 ;  /* 0x0000000000017941 */ /* 0x000fea0003800000 */
.L_x_54:
[----:B------:R-:W3:Y:S01]  /*7850*/  LDL.LU R17, [R1+0x50] ;  /* 0x0000500001117983 */ /* 0x000ee20000300800 */
[----:B-1---5:R-:W-:Y:S01]  /*7860*/  IMAD.U32 R15, R14, 0x10000, RZ ;  /* 0x000100000e0f7824 */ /* 0x022fe200078e00ff */
[----:B------:R-:W-:Y:S01]  /*7870*/  ISETP.GT.AND P3, PT, R0, 0x80, P1 ;  /* 0x000000800000780c */ /* 0x000fe20000f64270 */
[----:B------:R-:W-:Y:S01]  /*7880*/  @P0 IMAD.MOV.U32 R20, RZ, RZ, R234 ;  /* 0x000000ffff140224 */ /* 0x000fe200078e00ea */
[----:B------:R-:W-:Y:S01]  /*7890*/  ULDC.64 UR4, c[0x0][0x208] ;  /* 0x0000820000047ab9 */ /* 0x000fe20000000a00 */
[----:B------:R-:W-:Y:S01]  /*78a0*/  FMUL R15, R15, R16 ;  /* 0x000000100f0f7220 */ /* 0x000fe20000400000 */
[----:B------:R-:W-:Y:S01]  /*78b0*/  @P0 IMAD.MOV.U32 R21, RZ, RZ, R23 ;  /* 0x000000ffff150224 */ /* 0x000fe200078e0017 */
[----:B------:R-:W-:Y:S02]  /*78c0*/  BSSY B1, `(.L_x_56) ;  /* 0x0000007000017945 */ /* 0x000fe40003800000 */
[----:B---3--:R-:W-:-:S05]  /*78d0*/  FFMA R15, R17, R2, R15 ;  /* 0x00000002110f7223 */ /* 0x008fca000000000f */
[----:B------:R-:W-:-:S05]  /*78e0*/  F2FP.BF16.F32.PACK_AB R15, RZ, R15 ;  /* 0x0000000fff0f723e */ /* 0x000fca00000010ff */
[----:B------:R1:W-:Y:S01]  /*78f0*/  @P0 STG.E.U16 desc[UR4][R20.64+0x10], R15 ;  /* 0x0000100f14000986 */ /* 0x0003e2000c101504 */
[----:B------:R-:W-:Y:S05]  /*7900*/  @!P3 BRA `(.L_x_57) ;  /* 0x000000000008b947 */ /* 0x000fea0003800000 */
[----:B------:R-:W-:Y:S02]  /*7910*/  ULDC.64 UR4, c[0x0][0x208] ;  /* 0x0000820000047ab9 */ /* 0x000fe40000000a00 */
[----:B------:R3:W5:Y:S03]  /*7920*/  LDG.E.LTC128B.U16 R14, desc[UR4][R8.64+0x12] ;  /* 0x00001204080e7981 */ /* 0x000766000c1e1520 */
.L_x_57:
[----:B------:R-:W-:Y:S05]  /*7930*/  BSYNC B1 ;  /* 0x0000000000017941 */ /* 0x000fea0003800000 */
.L_x_56:
[----:B------:R-:W4:Y:S01]  /*7940*/  LDL.LU R17, [R1+0x54] ;  /* 0x0000540001117983 */ /* 0x000f220000300800 */
[----:B-1---5:R-:W-:Y:S01]  /*7950*/  IMAD.U32 R15, R14, 0x10000, RZ ;  /* 0x000100000e0f7824 */ /* 0x022fe200078e00ff */
[----:B------:R-:W-:Y:S01]  /*7960*/  ISETP.GT.AND P2, PT, R0, 0x88, P2 ;  /* 0x000000880000780c */ /* 0x000fe20001744270 */
[----:B------:R-:W-:Y:S01]  /*7970*/  @P3 IMAD.MOV.U32 R22, RZ, RZ, R234 ;  /* 0x000000ffff163224 */ /* 0x000fe200078e00ea */
[----:B------:R-:W-:Y:S01]  /*7980*/  ULDC.64 UR4, c[0x0][0x208] ;  /* 0x0000820000047ab9 */ /* 0x000fe20000000a00 */
[----:B------:R-:W-:Y:S01]  /*7990*/  FMUL R15, R15, R16 ;  /* 0x000000100f0f7220 */ /* 0x000fe20000400000 */
[----:B------:R-:W-:Y:S03]  /*79a0*/  BSSY B1, `(.L_x_58) ;  /* 0x0000007000017945 */ /* 0x000fe60003800000 */
[----:B----4-:R-:W-:-:S05]  /*79b0*/  FFMA R15, R17, R2, R15 ;  /* 0x00000002110f7223 */ /* 0x010fca000000000f */
[----:B------:R-:W-:-:S05]  /*79c0*/  F2FP.BF16.F32.PACK_AB R15, RZ, R15 ;  /* 0x0000000fff0f723e */ /* 0x000fca00000010ff */
[----:B------:R1:W-:Y:S01]  /*79d0*/  @P3 STG.E.U16 desc[UR4][R22.64+0x12], R15 ;  /* 0x0000120f16003986 */ /* 0x0003e2000c101504 */
[----:B------:R-:W-:Y:S05]  /*79e0*/  @!P2 BRA `(.L_x_59) ;  /* 0x000000000008a947 */ /* 0x000fea0003800000 */
[----:B------:R-:W-:Y:S02]  /*79f0*/  ULDC.64 UR4, c[0x0][0x208] ;  /* 0x0000820000047ab9 */ /* 0x000fe40000000a00 */
[----:B------:R4:W5:Y:S03]  /*7a00*/  LDG.E.LTC128B.U16 R14, desc[UR4][R6.64+0x10] ;  /* 0x00001004060e7981 */ /* 0x000966000c1e1520 */
.L_x_59:
[----:B------:R-:W-:Y:S05]  /*7a10*/  BSYNC B1 ;  /* 0x0000000000017941 */ /* 0x000fea0003800000 */
.L_x_58:
[----:B------:R-:W2:Y:S01]  /*7a20*/  LDL.LU R17, [R1+0x58] ;  /* 0x0000580001117983 */ /* 0x000ea20000300800 */
[----:B-1---5:R-:W-:Y:S01]  /*7a30*/  IMAD.U32 R15, R14, 0x10000, RZ ;  /* 0x000100000e0f7824 */ /* 0x022fe200078e00ff */
        /* <DEDUP_REMOVED lines=10> */
.L_x_61:
[----:B------:R-:W-:Y:S05]  /*7ae0*/  BSYNC B1 ;  /* 0x0000000000017941 */ /* 0x000fea0003800000 */
.L_x_60:
[----:B------:R-:W3:Y:S01]  /*7af0*/  LDL.LU R17, [R1+0x5c] ;  /* 0x00005c0001117983 */ /* 0x000ee20000300800 */
[----:B-1---5:R-:W-:Y:S01]  /*7b00*/  IMAD.U32 R15, R14, 0x10000, RZ ;  /* 0x000100000e0f7824 */ /* 0x022fe200078e00ff */
[----:B------:R-:W-:Y:S01]  /*7b10*/  ISETP.GT.AND P3, PT, R3, 0x10, PT ;  /* 0x000000100300780c */ /* 0x000fe20003f64270 */
[--C-:B------:R-:W-:Y:S01]  /*7b20*/  @P1 IMAD.MOV.U32 R20, RZ, RZ, R10.reuse ;  /* 0x000000ffff141224 */ /* 0x100fe200078e000a */
[----:B------:R-:W-:Y:S01]  /*7b30*/  ULDC.64 UR4, c[0x0][0x208] ;  /* 0x0000820000047ab9 */ /* 0x000fe20000000a00 */
[----:B------:R-:W-:Y:S01]  /*7b40*/  FMUL R15, R15, R16 ;  /* 0x000000100f0f7220 */ /* 0x000fe20000400000 */
[----:B------:R-:W-:Y:S01]  /*7b50*/  ISETP.GT.AND P0, PT, R0, RZ, P3 ;  /* 0x000000ff0000720c */ /* 0x000fe20001f04270 */
[----:B------:R-:W-:Y:S01]  /*7b60*/  @P1 IMAD.MOV.U32 R21, RZ, RZ, R11 ;  /* 0x000000ffff151224 */ /* 0x000fe200078e000b */
[----:B------:R-:W-:Y:S01]  /*7b70*/  BSSY B1, `(.L_x_62) ;  /* 0x0000008000017945 */ /* 0x000fe20003800000 */
[----:B------:R-:W-:Y:S01]  /*7b80*/  PRMT R10, R14, 0x7610, R10 ;  /* 0x000076100e0a7816 */ /* 0x000fe2000000000a */
[----:B---3--:R-:W-:-:S05]  /*7b90*/  FFMA R15, R17, R2, R15 ;  /* 0x00000002110f7223 */ /* 0x008fca000000000f */
[----:B------:R-:W-:-:S05]  /*7ba0*/  F2FP.BF16.F32.PACK_AB R15, RZ, R15 ;  /* 0x0000000fff0f723e */ /* 0x000fca00000010ff */
[----:B------:R1:W-:Y:S01]  /*7bb0*/  @P1 STG.E.U16 desc[UR4][R20.64+0x12], R15 ;  /* 0x0000120f14001986 */ /* 0x0003e2000c101504 */
[----:B------:R-:W-:Y:S05]  /*7bc0*/  @!P0 BRA `(.L_x_63) ;  /* 0x0000000000088947 */ /* 0x000fea0003800000 */
[----:B------:R-:W-:Y:S02]  /*7bd0*/  ULDC.64 UR4, c[0x0][0x208] ;  /* 0x0000820000047ab9 */ /* 0x000fe40000000a00 */
[----:B------:R3:W5:Y:S03]  /*7be0*/  LDG.E.LTC128B.U16 R10, desc[UR4][R18.64+0x20] ;  /* 0x00002004120a7981 */ /* 0x000766000c1e1520 */
.L_x_63:
[----:B------:R-:W-:Y:S05]  /*7bf0*/  BSYNC B1 ;  /* 0x0000000000017941 */ /* 0x000fea0003800000 */
.L_x_62:
[----:B------:R-:W2:Y:S01]  /*7c00*/  LDL.LU R14, [R1+0x20] ;  /* 0x00002000010e7983 */ /* 0x000ea20000300800 */
        /* <DEDUP_REMOVED lines=8> */
[----:B------:R2:W-:Y:S01]  /*7c90*/  @P0 STG.E.U16 desc[UR4][R4.64+0x20], R11 ;  /* 0x0000200b04000986 */ /* 0x0005e2000c101504 */
[----:B------:R-:W-:Y:S05]  /*7ca0*/  @!P1 BRA `(.L_x_65) ;  /* 0x0000000000089947 */ /* 0x000fea0003800000 */
[----:B------:R-:W-:Y:S02]  /*7cb0*/  ULDC.64 UR4, c[0x0][0x208] ;  /* 0x0000820000047ab9 */ /* 0x000fe40000000a00 */
[----:B------:R0:W5:Y:S03]  /*7cc0*/  LDG.E.LTC128B.U16 R10, desc[UR4][R18.64+0x22] ;  /* 0x00002204120a7981 */ /* 0x000166000c1e1520 */
.L_x_65:
[----:B------:R-:W-:Y:S05]  /*7cd0*/  BSYNC B1 ;  /* 0x0000000000017941 */ /* 0x000fea0003800000 */
.L_x_64:
[----:B-1----:R-:W3:Y:S01]  /*7ce0*/  LDL.LU R15, [R1+0x24] ;  /* 0x00002400010f7983 */ /* 0x002ee20000300800 */
[----:B--2--5:R-:W-:Y:S01]  /*7cf0*/  IMAD.U32 R11, R10, 0x10000, RZ ;  /* 0x000100000a0b7824 */ /* 0x024fe200078e00ff */
[----:B------:R-:W-:Y:S01]  /*7d00*/  ISETP.GT.AND P0, PT, R0, 0x8, P3 ;  /* 0x000000080000780c */ /* 0x000fe20001f04270 */
[----:B------:R-:W-:Y:S01]  /*7d10*/  ULDC.64 UR4, c[0x0][0x208] ;  /* 0x0000820000047ab9 */ /* 0x000fe20000000a00 */
[----:B------:R-:W-:Y:S01]  /*7d20*/  BSSY B1, `(.L_x_66) ;  /* 0x0000009000017945 */ /* 0x000fe20003800000 */
[----:B------:R-:W-:Y:S01]  /*7d30*/  FMUL R11, R11, R16 ;  /* 0x000000100b0b7220 */ /* 0x000fe20000400000 */
[----:B------:R-:W-:-:S03]  /*7d40*/  PRMT R14, R10, 0x7610, R14 ;  /* 0x000076100a0e7816 */ /* 0x000fc6000000000e */
[----:B---3--:R-:W-:-:S05]  /*7d50*/  FFMA R11, R15, R2, R11 ;  /* 0x000000020f0b7223 */ /* 0x008fca000000000b */
[----:B------:R-:W-:-:S05]  /*7d60*/  F2FP.BF16.F32.PACK_AB R11, RZ, R11 ;  /* 0x0000000bff0b723e */ /* 0x000fca00000010ff */
[----:B------:R1:W-:Y:S01]  /*7d70*/  @P1 STG.E.U16 desc[UR4][R4.64+0x22], R11 ;  /* 0x0000220b04001986 */ /* 0x0003e2000c101504 */
[----:B------:R-:W-:Y:S05]  /*7d80*/  @!P0 BRA `(.L_x_67) ;  /* 0x0000000000088947 */ /* 0x000fea0003800000 */
[----:B------:R-:W-:Y:S02]  /*7d90*/  ULDC.64 UR4, c[0x0][0x208] ;  /* 0x0000820000047ab9 */ /* 0x000fe40000000a00 */
[----:B------:R2:W5:Y:S03]  /*7da0*/  LDG.E.LTC128B.U16 R14, desc[UR4][R12.64+0x20] ;  /* 0x000020040c0e7981 */ /* 0x000566000c1e1520 */
.L_x_67:
[----:B------:R-:W-:Y:S05]  /*7db0*/  BSYNC B1 ;  /* 0x0000000000017941 */ /* 0x000fea0003800000 */
.L_x_66:
[----:B-1----:R-:W3:Y:S01]  /*7dc0*/  LDL.LU R11, [R1+0x28] ;  /* 0x00002800010b7983 */ /* 0x002ee20000300800 */
[----:B-----5:R-:W-:Y:S01]  /*7dd0*/  IMAD.U32 R10, R14, 0x10000, RZ ;  /* 0x000100000e0a7824 */ /* 0x020fe200078e00ff */
[----:B------:R-:W-:Y:S01]  /*7de0*/  ISETP.GT.AND P4, PT, R0, 0x8, P2 ;  /* 0x000000080000780c */ /* 0x000fe20001784270 */
[----:B------:R-:W-:Y:S01]  /*7df0*/  ULDC.64 UR4, c[0x0][0x208] ;  /* 0x0000820000047ab9 */ /* 0x000fe20000000a00 */
[----:B------:R-:W-:Y:S01]  /*7e00*/  BSSY B1, `(.L_x_68) ;  /* 0x000000b000017945 */ /* 0x000fe20003800000 */
[----:B------:R-:W-:-:S04]  /*7e10*/  FMUL R10, R10, R16 ;  /* 0x000000100a0a7220 */ /* 0x000fc80000400000 */
[----:B---3--:R-:W-:Y:S01]  /*7e20*/  FFMA R10, R11, R2, R10 ;  /* 0x000000020b0a7223 */ /* 0x008fe2000000000a */
[----:B------:R-:W-:-:S04]  /*7e30*/  IMAD.MOV.U32 R11, RZ, RZ, R233 ;  /* 0x000000ffff0b7224 */ /* 0x000fc800078e00e9 */
[----:B------:R-:W-:-:S04]  /*7e40*/  F2FP.BF16.F32.PACK_AB R10, RZ, R10 ;  /* 0x0000000aff0a723e */ /* 0x000fc800000010ff */
[----:B------:R-:W-:Y:S01]  /*7e50*/  PRMT R15, R10, 0x7610, R15 ;  /* 0x000076100a0f7816 */ /* 0x000fe2000000000f */
[----:B------:R-:W-:-:S05]  /*7e60*/  IMAD.MOV.U32 R10, RZ, RZ, R232 ;  /* 0x000000ffff0a7224 */ /* 0x000fca00078e00e8 */
[----:B------:R1:W-:Y:S01]  /*7e70*/  @P0 STG.E.U16 desc[UR4][R10.64+0x20], R15 ;  /* 0x0000200f0a000986 */ /* 0x0003e2000c101504 */
[----:B------:R-:W-:Y:S05]  /*7e80*/  @!P4 BRA `(.L_x_69) ;  /* 0x000000000008c947 */ /* 0x000fea0003800000 */
[----:B------:R-:W-:Y:S02]  /*7e90*/  ULDC.64 UR4, c[0x0][0x208] ;  /* 0x0000820000047ab9 */ /* 0x000fe40000000a00 */
[----:B------:R3:W5:Y:S03]  /*7ea0*/  LDG.E.LTC128B.U16 R14, desc[UR4][R12.64+0x22] ;  /* 0x000022040c0e7981 */ /* 0x000766000c1e1520 */
.L_x_69:
[----:B------:R-:W-:Y:S05]  /*7eb0*/  BSYNC B1 ;  /* 0x0000000000017941 */ /* 0x000fea0003800000 */
.L_x_68:
[----:B------:R-:W2:Y:S01]  /*7ec0*/  LDL.LU R17, [R1+0x2c] ;  /* 0x00002c0001117983 */ /* 0x000ea20000300800 */
[----:B-1---5:R-:W-:Y:S01]  /*7ed0*/  IMAD.U32 R15, R14, 0x10000, RZ ;  /* 0x000100000e0f7824 */ /* 0x022fe200078e00ff */
        /* <DEDUP_REMOVED lines=11> */
.L_x_71:
[----:B------:R-:W-:Y:S05]  /*7f90*/  BSYNC B1 ;  /* 0x0000000000017941 */ /* 0x000fea0003800000 */
.L_x_70:
[----:B------:R-:W3:Y:S01]  /*7fa0*/  LDL.LU R17, [R1+0x30] ;  /* 0x0000300001117983 */ /* 0x000ee20000300800 */
[----:B-1---5:R-:W-:Y:S01]  /*7fb0*/  IMAD.U32 R15, R14, 0x10000, RZ ;  /* 0x000100000e0f7824 */ /* 0x022fe200078e00ff */
        /* <DEDUP_REMOVED lines=11> */
.L_x_73:
[----:B------:R-:W-:Y:S05]  /*8070*/  BSYNC B1 ;  /* 0x0000000000017941 */ /* 0x000fea0003800000 */
.L_x_72:
        /* <DEDUP_REMOVED lines=12> */
.L_x_75:
[----:B------:R-:W-:Y:S05]  /*8140*/  BSYNC B1 ;  /* 0x0000000000017941 */ /* 0x000fea0003800000 */
.L_x_74:
[----:B------:R-:W3:Y:S01]  /*8150*/  LDL.LU R17, [R1+0x38] ;  /* 0x0000380001117983 */ /* 0x000ee20000300800 */
[----:B-1---5:R-:W-:Y:S01]  /*8160*/  IMAD.U32 R15, R14, 0x10000, RZ ;  /* 0x000100000e0f7824 */ /* 0x022fe200078e00ff */
[----:B------:R-:W-:Y:S01]  /*8170*/  ISETP.GT.AND P4, PT, R0, 0x8, P0 ;  /* 0x000000080000780c */ /* 0x000fe20000784270 */
[----:B------:R-:W-:Y:S01]  /*8180*/  ULDC.64 UR4, c[0x0][0x208] ;  /* 0x0000820000047ab9 */ /* 0x000fe20000000a00 */
[----:B------:R-:W-:Y:S01]  /*8190*/  BSSY B1, `(.L_x_76) ;  /* 0x0000008000017945 */ /* 0x000fe20003800000 */
[----:B------:R-:W-:-:S04]  /*81a0*/  FMUL R15, R15, R16 ;  /* 0x000000100f0f7220 */ /* 0x000fc80000400000 */
[----:B---3--:R-:W-:-:S05]  /*81b0*/  FFMA R15, R17, R2, R15 ;  /* 0x00000002110f7223 */ /* 0x008fca000000000f */
[----:B------:R-:W-:-:S05]  /*81c0*/  F2FP.BF16.F32.PACK_AB R15, RZ, R15 ;  /* 0x0000000fff0f723e */ /* 0x000fca00000010ff */
[----:B------:R1:W-:Y:S01]  /*81d0*/  @P5 STG.E.U16 desc[UR4][R10.64+0x30], R15 ;  /* 0x0000300f0a005986 */ /* 0x0003e2000c101504 */
[----:B------:R-:W-:Y:S05]  /*81e0*/  @!P4 BRA `(.L_x_77) ;  /* 0x000000000008c947 */ /* 0x000fea0003800000 */
[----:B------:R-:W-:Y:S02]  /*81f0*/  ULDC.64 UR4, c[0x0][0x208] ;  /* 0x0000820000047ab9 */ /* 0x000fe40000000a00 */
[----:B------:R3:W5:Y:S03]  /*8200*/  LDG.E.LTC128B.U16 R14, desc[UR4][R12.64+0x32] ;  /* 0x000032040c0e7981 */ /* 0x000766000c1e1520 */
.L_x_77:
[----:B------:R-:W-:Y:S05]  /*8210*/  BSYNC B1 ;  /* 0x0000000000017941 */ /* 0x000fea0003800000 */
.L_x_76:
[----:B------:R-:W2:Y:S01]  /*8220*/  LDL.LU R20, [R1+0x3c] ;  /* 0x00003c0001147983 */ /* 0x000ea20000300800 */
[----:B-1---5:R-:W-:Y:S01]  /*8230*/  IMAD.U32 R15, R14, 0x10000, RZ ;  /* 0x000100000e0f7824 */ /* 0x022fe200078e00ff */
[----:B------:R-:W-:Y:S01]  /*8240*/  ISETP.GT.AND P5, PT, R0, 0x80, P3 ;  /* 0x000000800000780c */ /* 0x000fe20001fa4270 */
[----:B------:R-:W-:Y:S01]  /*8250*/  ULDC.64 UR4, c[0x0][0x208] ;  /* 0x0000820000047ab9 */ /* 0x000fe20000000a00 */
[----:B------:R-:W-:Y:S01]  /*8260*/  BSSY B1, `(.L_x_78) ;  /* 0x0000009000017945 */ /* 0x000fe20003800000 */
[----:B------:R-:W-:Y:S01]  /*8270*/  FMUL R15, R15, R16 ;  /* 0x000000100f0f7220 */ /* 0x000fe20000400000 */
[----:B------:R-:W-:-:S03]  /*8280*/  PRMT R17, R14, 0x7610, R17 ;  /* 0x000076100e117816 */ /* 0x000fc60000000011 */
[----:B--2---:R-:W-:-:S05]  /*8290*/  FFMA R15, R20, R2, R15 ;  /* 0x00000002140f7223 */ /* 0x004fca000000000f */
[----:B------:R-:W-:-:S05]  /*82a0*/  F2FP.BF16.F32.PACK_AB R15, RZ, R15 ;  /* 0x0000000fff0f723e */ /* 0x000fca00000010ff */
[----:B------:R1:W-:Y:S01]  /*82b0*/  @P4 STG.E.U16 desc[UR4][R10.64+0x32], R15 ;  /* 0x0000320f0a004986 */ /* 0x0003e2000c101504 */
[----:B------:R-:W-:Y:S05]  /*82c0*/  @!P5 BRA `(.L_x_79) ;  /* 0x000000000008d947 */ /* 0x000fea0003800000 */
[----:B------:R-:W-:Y:S02]  /*82d0*/  ULDC.64 UR4, c[0x0][0x208] ;  /* 0x0000820000047ab9 */ /* 0x000fe40000000a00 */
[----:B------:R2:W5:Y:S03]  /*82e0*/  LDG.E.LTC128B.U16 R17, desc[UR4][R8.64+0x20] ;  /* 0x0000200408117981 */ /* 0x000566000c1e1520 */
.L_x_79:
[----:B------:R-:W-:Y:S05]  /*82f0*/  BSYNC B1 ;  /* 0x0000000000017941 */ /* 0x000fea0003800000 */
.L_x_78:
[----:B------:R-:W3:Y:S04]  /*8300*/  LDL.LU R21, [R1] ;  /* 0x0000000001157983 */ /* 0x000ee80000300800 */
[----:B-1----:R-:W4:Y:S01]  /*8310*/  LDL.LU R15, [R1+0x74] ;  /* 0x00007400010f7983 */ /* 0x002f220000300800 */
[----:B-----5:R-:W-:Y:S01]  /*8320*/  IMAD.U32 R14, R17, 0x10000, RZ ;  /* 0x00010000110e7824 */ /* 0x020fe200078e00ff */
[----:B------:R-:W-:Y:S01]  /*8330*/  ISETP.GT.AND P4, PT, R0, 0x80, P2 ;  /* 0x000000800000780c */ /* 0x000fe20001784270 */
[----:B------:R-:W-:Y:S01]  /*8340*/  IMAD.U32 R20, RZ, RZ, UR8 ;  /* 0x00000008ff147e24 */ /* 0x000fe2000f8e00ff */
[----:B------:R-:W-:Y:S01]  /*8350*/  ULDC.64 UR4, c[0x0][0x208] ;  /* 0x0000820000047ab9 */ /* 0x000fe20000000a00 */
[----:B------:R-:W-:Y:S01]  /*8360*/  FMUL R14, R14, R16 ;  /* 0x000000100e0e7220 */ /* 0x000fe20000400000 */
[----:B------:R-:W-:Y:S03]  /*8370*/  BSSY B1, `(.L_x_80) ;  /* 0x000000b000017945 */ /* 0x000fe60003800000 */
[----:B---3--:R-:W-:Y:S01]  /*8380*/  FFMA R14, R21, R2, R14 ;  /* 0x00000002150e7223 */ /* 0x008fe2000000000e */
[----:B------:R-:W-:-:S04]  /*8390*/  IMAD.WIDE.U32 R20, R20, 0xf0, R10 ;  /* 0x000000f014147825 */ /* 0x000fc800078e000a */
[----:B------:R-:W-:Y:S01]  /*83a0*/  F2FP.BF16.F32.PACK_AB R14, RZ, R14 ;  /* 0x0000000eff0e723e */ /* 0x000fe200000010ff */
[----:B----4-:R-:W-:-:S03]  /*83b0*/  IMAD.IADD R15, R15, 0x1, R21 ;  /* 0x000000010f0f7824 */ /* 0x010fc600078e0215 */
[----:B------:R-:W-:Y:S01]  /*83c0*/  PRMT R22, R14, 0x7610, R22 ;  /* 0x000076100e167816 */ /* 0x000fe20000000016 */
[----:B------:R-:W-:-:S05]  /*83d0*/  IMAD.MOV.U32 R14, RZ, RZ, R20 ;  /* 0x000000ffff0e7224 */ /* 0x000fca00078e0014 */
[----:B------:R1:W-:Y:S01]  /*83e0*/  @P5 STG.E.U16 desc[UR4][R14.64+0x20], R22 ;  /* 0x000020160e005986 */ /* 0x0003e2000c101504 */
[----:B------:R-:W-:Y:S05]  /*83f0*/  @!P4 BRA `(.L_x_81) ;  /* 0x000000000008c947 */ /* 0x000fea0003800000 */
[----:B------:R-:W-:Y:S02]  /*8400*/  ULDC.64 UR4, c[0x0][0x208] ;  /* 0x0000820000047ab9 */ /* 0x000fe40000000a00 */
[----:B------:R3:W5:Y:S03]  /*8410*/  LDG.E.LTC128B.U16 R17, desc[UR4][R8.64+0x22] ;  /* 0x0000220408117981 */ /* 0x000766000c1e1520 */
.L_x_81:
[----:B------:R-:W-:Y:S05]  /*8420*/  BSYNC B1 ;  /* 0x0000000000017941 */ /* 0x000fea0003800000 */
.L_x_80:
[----:B------:R-:W4:Y:S01]  /*8430*/  LDL.LU R23, [R1+0x4] ;  /* 0x0000040001177983 */ /* 0x000f220000300800 */
[----:B-1---5:R-:W-:Y:S01]  /*8440*/  IMAD.U32 R22, R17, 0x10000, RZ ;  /* 0x0001000011167824 */ /* 0x022fe200078e00ff */
        /* <DEDUP_REMOVED lines=10> */
.L_x_83:
[----:B------:R-:W-:Y:S05]  /*84f0*/  BSYNC B1 ;  /* 0x0000000000017941 */ /* 0x000fea0003800000 */
.L_x_82:
[----:B-1----:R-:W2:Y:S04]  /*8500*/  LDL.LU R22, [R1+0x8] ;  /* 0x0000080001167983 */ /* 0x002ea80000300800 */
[----:B------:R-:W3:Y:S04]  /*8510*/  LDL.LU R232, [R1+0xb0] ;  /* 0x0000b00001e87983 */ /* 0x000ee80000300800 */
[----:B------:R-:W4:Y:S01]  /*8520*/  LDL.LU R23, [R1+0xb4] ;  /* 0x0000b40001177983 */ /* 0x000f220000300800 */
[----:B-----5:R-:W-:Y:S01]  /*8530*/  IMAD.U32 R21, R17, 0x10000, RZ ;  /* 0x0001000011157824 */ /* 0x020fe200078e00ff */
[----:B------:R-:W-:Y:S01]  /*8540*/  ISETP.GT.AND P2, PT, R0, 0x88, P2 ;  /* 0x000000880000780c */ /* 0x000fe20001744270 */
[----:B------:R-:W-:Y:S01]  /*8550*/  ULDC.64 UR4, c[0x0][0x208] ;  /* 0x0000820000047ab9 */ /* 0x000fe20000000a00 */
[----:B------:R-:W-:Y:S01]  /*8560*/  BSSY B1, `(.L_x_84) ;  /* 0x000000a000017945 */ /* 0x000fe20003800000 */
[----:B------:R-:W-:-:S04]  /*8570*/  FMUL R21, R21, R16 ;  /* 0x0000001015157220 */ /* 0x000fc80000400000 */
[----:B--2---:R-:W-:Y:S01]  /*8580*/  FFMA R22, R22, R2, R21 ;  /* 0x0000000216167223 */ /* 0x004fe20000000015 */
[----:B---3--:R-:W-:-:S04]  /*8590*/  IADD3 R20, P4, R232, R20, RZ ;  /* 0x00000014e8147210 */ /* 0x008fc80007f9e0ff */
[----:B------:R-:W-:Y:S01]  /*85a0*/  F2FP.BF16.F32.PACK_AB R22, RZ, R22 ;  /* 0x00000016ff16723e */ /* 0x000fe200000010ff */
[----:B----4-:R-:W-:-:S05]  /*85b0*/  IMAD.X R21, R23, 0x1, R15, P4 ;  /* 0x0000000117157824 */ /* 0x010fca00020e060f */
[----:B------:R1:W-:Y:S01]  /*85c0*/  @P3 STG.E.U16 desc[UR4][R20.64+0x20], R22 ;  /* 0x0000201614003986 */ /* 0x0003e2000c101504 */
[----:B------:R-:W-:Y:S05]  /*85d0*/  @!P2 BRA `(.L_x_85) ;  /* 0x000000000008a947 */ /* 0x000fea0003800000 */
[----:B------:R-:W-:Y:S02]  /*85e0*/  ULDC.64 UR4, c[0x0][0x208] ;  /* 0x0000820000047ab9 */ /* 0x000fe40000000a00 */
[----:B------:R2:W5:Y:S03]  /*85f0*/  LDG.E.LTC128B.U16 R17, desc[UR4][R6.64+0x22] ;  /* 0x0000220406117981 */ /* 0x000566000c1e1520 */
.L_x_85:
[----:B------:R-:W-:Y:S05]  /*8600*/  BSYNC B1 ;  /* 0x0000000000017941 */ /* 0x000fea0003800000 */
.L_x_84:
        /* <DEDUP_REMOVED lines=12> */
.L_x_87:
[----:B------:R-:W-:Y:S05]  /*86d0*/  BSYNC B1 ;  /* 0x0000000000017941 */ /* 0x000fea0003800000 */
.L_x_86:
        /* <DEDUP_REMOVED lines=12> */
.L_x_89:
[----:B------:R-:W-:Y:S05]  /*87a0*/  BSYNC B1 ;  /* 0x0000000000017941 */ /* 0x000fea0003800000 */
.L_x_88:
        /* <DEDUP_REMOVED lines=12> */
.L_x_91:
[----:B------:R-:W-:Y:S05]  /*8870*/  BSYNC B1 ;  /* 0x0000000000017941 */ /* 0x000fea0003800000 */
.L_x_90:
        /* <DEDUP_REMOVED lines=12> */
.L_x_93:
[----:B------:R-:W-:Y:S05]  /*8940*/  BSYNC B1 ;  /* 0x0000000000017941 */ /* 0x000fea0003800000 */
.L_x_92:
        /* <DEDUP_REMOVED lines=13> */
.L_x_95:
[----:B------:R-:W-:Y:S05]  /*8a20*/  BSYNC B1 ;  /* 0x0000000000017941 */ /* 0x000fea0003800000 */
.L_x_94:
[----:B-1---5:R-:W-:Y:S01]  /*8a30*/  IMAD.U32 R22, R17, 0x10000, RZ ;  /* 0x0001000011167824 */ /* 0x022fe200078e00ff */
[----:B------:R-:W-:Y:S01]  /*8a40*/  ISETP.GT.AND P2, PT, R3, 0x21, PT ;  /* 0x000000210300780c */ /* 0x000fe20003f44270 */
[----:B------:R-:W-:Y:S01]  /*8a50*/  ULDC.64 UR4, c[0x0][0x208] ;  /* 0x0000820000047ab9 */ /* 0x000fe20000000a00 */
[----:B------:R-:W-:Y:S01]  /*8a60*/  BSSY B1, `(.L_x_96) ;  /* 0x0000009000017945 */ /* 0x000fe20003800000 */
[----:B------:R-:W-:Y:S01]  /*8a70*/  FMUL R22, R22, R16 ;  /* 0x0000001016167220 */ /* 0x000fe20000400000 */
[----:B------:R-:W-:-:S03]  /*8a80*/  ISETP.GT.AND P0, PT, R0, RZ, P2 ;  /* 0x000000ff0000720c */ /* 0x000fc60001704270 */
[----:B------:R-:W-:-:S05]  /*8a90*/  FFMA R22, R224, R2, R22 ;  /* 0x00000002e0167223 */ /* 0x000fca0000000016 */
[----:B------:R-:W-:-:S05]  /*8aa0*/  F2FP.BF16.F32.PACK_AB R22, RZ, R22 ;  /* 0x00000016ff16723e */ /* 0x000fca00000010ff */
[----:B------:R1:W-:Y:S01]  /*8ab0*/  @P1 STG.E.U16 desc[UR4][R4.64+0x40], R22 ;  /* 0x0000401604001986 */ /* 0x0003e2000c101504 */
[----:B------:R-:W-:Y:S05]  /*8ac0*/  @!P0 BRA `(.L_x_97) ;  /* 0x0000000000088947 */ /* 0x000fea0003800000 */
[----:B------:R-:W-:Y:S02]  /*8ad0*/  ULDC.64 UR4, c[0x0][0x208] ;  /* 0x0000820000047ab9 */ /* 0x000fe40000000a00 */
[----:B------:R0:W5:Y:S03]  /*8ae0*/  LDG.E.LTC128B.U16 R17, desc[UR4][R18.64+0x42] ;  /* 0x0000420412117981 */ /* 0x000166000c1e1520 */
.L_x_97:
[----:B------:R-:W-:Y:S05]  /*8af0*/  BSYNC B1 ;  /* 0x0000000000017941 */ /* 0x000fea0003800000 */
.L_x_96:
[----:B-1---5:R-:W-:Y:S01]  /*8b00*/  IMAD.U32 R22, R17, 0x10000, RZ ;  /* 0x0001000011167824 */ /* 0x022fe200078e00ff */
[----:B------:R-:W-:Y:S01]  /*8b10*/  ISETP.GT.AND P1, PT, R0, 0x8, P3 ;  /* 0x000000080000780c */ /* 0x000fe20001f24270 */
[----:B------:R-:W-:Y:S01]  /*8b20*/  ULDC.64 UR4, c[0x0][0x208] ;  /* 0x0000820000047ab9 */ /* 0x000fe20000000a00 */
[----:B------:R-:W-:Y:S01]  /*8b30*/  BSSY B1, `(.L_x_98) ;  /* 0x0000008000017945 */ /* 0x000fe20003800000 */
[----:B------:R-:W-:-:S04]  /*8b40*/  FMUL R22, R22, R16 ;  /* 0x0000001016167220 */ /* 0x000fc80000400000 */
[----:B------:R-:W-:-:S05]  /*8b50*/  FFMA R22, R225, R2, R22 ;  /* 0x00000002e1167223 */ /* 0x000fca0000000016 */
[----:B------:R-:W-:-:S05]  /*8b60*/  F2FP.BF16.F32.PACK_AB R22, RZ, R22 ;  /* 0x00000016ff16723e */ /* 0x000fca00000010ff */
[----:B------:R1:W-:Y:S01]  /*8b70*/  @P0 STG.E.U16 desc[UR4][R4.64+0x42], R22 ;  /* 0x0000421604000986 */ /* 0x0003e2000c101504 */
[----:B------:R-:W-:Y:S05]  /*8b80*/  @!P1 BRA `(.L_x_99) ;  /* 0x0000000000089947 */ /* 0x000fea0003800000 */
[----:B------:R-:W-:Y:S02]  /*8b90*/  ULDC.64 UR4, c[0x0][0x208] ;  /* 0x0000820000047ab9 */ /* 0x000fe40000000a00 */
[----:B------:R0:W5:Y:S03]  /*8ba0*/  LDG.E.LTC128B.U16 R17, desc[UR4][R12.64+0x40] ;  /* 0x000040040c117981 */ /* 0x000166000c1e1520 */
.L_x_99:
[----:B------:R-:W-:Y:S05]  /*8bb0*/  BSYNC B1 ;  /* 0x0000000000017941 */ /* 0x000fea0003800000 */
.L_x_98:
        /* <DEDUP_REMOVED lines=11> */
.L_x_101:
[----:B------:R-:W-:Y:S05]  /*8c70*/  BSYNC B1 ;  /* 0x0000000000017941 */ /* 0x000fea0003800000 */
.L_x_100:
        /* <DEDUP_REMOVED lines=12> */
.L_x_103:
[----:B------:R-:W-:Y:S05]  /*8d40*/  BSYNC B1 ;  /* 0x0000000000017941 */ /* 0x000fea0003800000 */
.L_x_102:
[----:B-----5:R-:W-:Y:S01]  /*8d50*/  IMAD.U32 R23, R17, 0x10000, RZ ;  /* 0x0001000011177824 */ /* 0x020fe200078e00ff */
        /* <DEDUP_REMOVED lines=11> */
.L_x_105:
[----:B------:R-:W-:Y:S05]  /*8e10*/  BSYNC B1 ;  /* 0x0000000000017941 */ /* 0x000fea0003800000 */
.L_x_104:
[----:B0----5:R-:W-:Y:S01]  /*8e20*/  IMAD.U32 R23, R17, 0x10000, RZ ;  /* 0x0001000011177824 */ /* 0x021fe200078e00ff */
[----:B------:R-:W-:Y:S01]  /*8e30*/  ISETP.GT.AND P5, PT, R0, 0x8, P1 ;  /* 0x000000080000780c */ /* 0x000fe20000fa4270 */
[----:B------:R-:W-:Y:S01]  /*8e40*/  ULDC.64 UR4, c[0x0][0x208] ;  /* 0x0000820000047ab9 */ /* 0x000fe20000000a00 */
[----:B------:R-:W-:Y:S01]  /*8e50*/  BSSY B1, `(.L_x_106) ;  /* 0x0000008000017945 */ /* 0x000fe20003800000 */
[----:B-1----:R-:W-:-:S04]  /*8e60*/  FMUL R22, R23, R16 ;  /* 0x0000001017167220 */ /* 0x002fc80000400000 */
[----:B------:R-:W-:-:S05]  /*8e70*/  FFMA R22, R229, R2, R22 ;  /* 0x00000002e5167223 */ /* 0x000fca0000000016 */
[----:B------:R-:W-:-:S05]  /*8e80*/  F2FP.BF16.F32.PACK_AB R22, RZ, R22 ;  /* 0x00000016ff16723e */ /* 0x000fca00000010ff */
[----:B------:R0:W-:Y:S01]  /*8e90*/  @P4 STG.E.U16 desc[UR4][R4.64+0x52], R22 ;  /* 0x0000521604004986 */ /* 0x0001e2000c101504 */
[----:B------:R-:W-:Y:S05]  /*8ea0*/  @!P5 BRA `(.L_x_107) ;  /* 0x000000000008d947 */ /* 0x000fea0003800000 */
[----:B------:R-:W-:Y:S02]  /*8eb0*/  ULDC.64 UR4, c[0x0][0x208] ;  /* 0x0000820000047ab9 */ /* 0x000fe40000000a00 */
[----:B------:R1:W5:Y:S03]  /*8ec0*/  LDG.E.LTC128B.U16 R17, desc[UR4][R12.64+0x50] ;  /* 0x000050040c117981 */ /* 0x000366000c1e1520 */
.L_x_107:
[----:B------:R-:W-:Y:S05]  /*8ed0*/  BSYNC B1 ;  /* 0x0000000000017941 */ /* 0x000fea0003800000 */
.L_x_106:
[----:B-----5:R-:W-:Y:S01]  /*8ee0*/  IMAD.U32 R23, R17, 0x10000, RZ ;  /* 0x0001000011177824 */ /* 0x020fe200078e00ff */
        /* <DEDUP_REMOVED lines=10> */
.L_x_109:
[----:B------:R-:W-:Y:S05]  /*8f90*/  BSYNC B1 ;  /* 0x0000000000017941 */ /* 0x000fea0003800000 */
.L_x_108:
[----:B0----5:R-:W-:Y:S01]  /*8fa0*/  IMAD.U32 R23, R17, 0x10000, RZ ;  /* 0x0001000011177824 */ /* 0x021fe200078e00ff */
        /* <DEDUP_REMOVED lines=10> */
.L_x_111:
[----:B------:R-:W-:Y:S05]  /*9050*/  BSYNC B1 ;  /* 0x0000000000017941 */ /* 0x000fea0003800000 */
.L_x_110:
        /* <DEDUP_REMOVED lines=11> */
.L_x_113:
[----:B------:R-:W-:Y:S05]  /*9110*/  BSYNC B1 ;  /* 0x0000000000017941 */ /* 0x000fea0003800000 */
.L_x_112:
        /* <DEDUP_REMOVED lines=11> */
.L_x_115:
[----:B------:R-:W-:Y:S05]  /*91d0*/  BSYNC B1 ;  /* 0x0000000000017941 */ /* 0x000fea0003800000 */
.L_x_114:
        /* <DEDUP_REMOVED lines=11> */
.L_x_117:
[----:B------:R-:W-:Y:S05]  /*9290*/  BSYNC B1 ;  /* 0x0000000000017941 */ /* 0x000fea0003800000 */
.L_x_116:
        /* <DEDUP_REMOVED lines=11> */
.L_x_119:
[----:B------:R-:W-:Y:S05]  /*9350*/  BSYNC B1 ;  /* 0x0000000000017941 */ /* 0x000fea0003800000 */
.L_x_118:
        /* <DEDUP_REMOVED lines=11> */
.L_x_121:
[----:B------:R-:W-:Y:S05]  /*9410*/  BSYNC B1 ;  /* 0x0000000000017941 */ /* 0x000fea0003800000 */
.L_x_120:
        /* <DEDUP_REMOVED lines=11> */
.L_x_123:
[----:B------:R-:W-:Y:S05]  /*94d0*/  BSYNC B1 ;  /* 0x0000000000017941 */ /* 0x000fea0003800000 */
.L_x_122:
        /* <DEDUP_REMOVED lines=11> */
.L_x_125:
[----:B------:R-:W-:Y:S05]  /*9590*/  BSYNC B1 ;  /* 0x0000000000017941 */ /* 0x000fea0003800000 */
.L_x_124:
[----:B0----5:R-:W-:Y:S01]  /*95a0*/  IMAD.U32 R23, R17, 0x10000, RZ ;  /* 0x0001000011177824 */ /* 0x021fe200078e00ff */
        /* <DEDUP_REMOVED lines=11> */
.L_x_127:
[----:B------:R-:W-:Y:S05]  /*9660*/  BSYNC B1 ;  /* 0x0000000000017941 */ /* 0x000fea0003800000 */
.L_x_126:
        /* <DEDUP_REMOVED lines=12> */
.L_x_129:
[----:B------:R-:W-:Y:S05]  /*9730*/  BSYNC B1 ;  /* 0x0000000000017941 */ /* 0x000fea0003800000 */
.L_x_128:
        /* <DEDUP_REMOVED lines=11> */
.L_x_131:
[----:B------:R-:W-:Y:S05]  /*97f0*/  BSYNC B1 ;  /* 0x0000000000017941 */ /* 0x000fea0003800000 */
.L_x_130:
        /* <DEDUP_REMOVED lines=11> */
.L_x_133:
[----:B------:R-:W-:Y:S05]  /*98b0*/  BSYNC B1 ;  /* 0x0000000000017941 */ /* 0x000fea0003800000 */
.L_x_132:
        /* <DEDUP_REMOVED lines=12> */
.L_x_135:
[----:B------:R-:W-:Y:S05]  /*9980*/  BSYNC B1 ;  /* 0x0000000000017941 */ /* 0x000fea0003800000 */
.L_x_134:
        /* <DEDUP_REMOVED lines=12> */
.L_x_137:
[----:B------:R-:W-:Y:S05]  /*9a50*/  BSYNC B1 ;  /* 0x0000000000017941 */ /* 0x000fea0003800000 */
.L_x_136:
        /* <DEDUP_REMOVED lines=11> */
.L_x_139:
[----:B------:R-:W-:Y:S05]  /*9b10*/  BSYNC B1 ;  /* 0x0000000000017941 */ /* 0x000fea0003800000 */
.L_x_138:
        /* <DEDUP_REMOVED lines=11> */
.L_x_141:
[----:B------:R-:W-:Y:S05]  /*9bd0*/  BSYNC B1 ;  /* 0x0000000000017941 */ /* 0x000fea0003800000 */
.L_x_140:
        /* <DEDUP_REMOVED lines=11> */
.L_x_143:
[----:B------:R-:W-:Y:S05]  /*9c90*/  BSYNC B1 ;  /* 0x0000000000017941 */ /* 0x000fea0003800000 */
.L_x_142:
        /* <DEDUP_REMOVED lines=11> */
.L_x_145:
[----:B------:R-:W-:Y:S05]  /*9d50*/  BSYNC B1 ;  /* 0x0000000000017941 */ /* 0x000fea0003800000 */
.L_x_144:
        /* <DEDUP_REMOVED lines=11> */
.L_x_147:
[----:B------:R-:W-:Y:S05]  /*9e10*/  BSYNC B1 ;  /* 0x0000000000017941 */ /* 0x000fea0003800000 */
.L_x_146:
        /* <DEDUP_REMOVED lines=11> */
.L_x_149:
[----:B------:R-:W-:Y:S05]  /*9ed0*/  BSYNC B1 ;  /* 0x0000000000017941 */ /* 0x000fea0003800000 */
.L_x_148:
        /* <DEDUP_REMOVED lines=11> */
.L_x_151:
[----:B------:R-:W-:Y:S05]  /*9f90*/  BSYNC B1 ;  /* 0x0000000000017941 */ /* 0x000fea0003800000 */
.L_x_150:
        /* <DEDUP_REMOVED lines=11> */
.L_x_153:
[----:B------:R-:W-:Y:S05]  /*a050*/  BSYNC B1 ;  /* 0x0000000000017941 */ /* 0x000fea0003800000 */
.L_x_152:
        /* <DEDUP_REMOVED lines=11> */
.L_x_155:
[----:B------:R-:W-:Y:S05]  /*a110*/  BSYNC B1 ;  /* 0x0000000000017941 */ /* 0x000fea0003800000 */
.L_x_154:
        /* <DEDUP_REMOVED lines=11> */
.L_x_157:
[----:B------:R-:W-:Y:S05]  /*a1d0*/  BSYNC B1 ;  /* 0x0000000000017941 */ /* 0x000fea0003800000 */
.L_x_156:
        /* <DEDUP_REMOVED lines=12> */
.L_x_159:
[----:B------:R-:W-:Y:S05]  /*a2a0*/  BSYNC B1 ;  /* 0x0000000000017941 */ /* 0x000fea0003800000 */
.L_x_158:
        /* <DEDUP_REMOVED lines=12> */
.L_x_161:
[----:B------:R-:W-:Y:S05]  /*a370*/  BSYNC B1 ;  /* 0x0000000000017941 */ /* 0x000fea0003800000 */
.L_x_160:
        /* <DEDUP_REMOVED lines=11> */
.L_x_163:
[----:B------:R-:W-:Y:S05]  /*a430*/  BSYNC B1 ;  /* 0x0000000000017941 */ /* 0x000fea0003800000 */
.L_x_162:
        /* <DEDUP_REMOVED lines=11> */
.L_x_165:
[----:B------:R-:W-:Y:S05]  /*a4f0*/  BSYNC B1 ;  /* 0x0000000000017941 */ /* 0x000fea0003800000 */
.L_x_164:
        /* <DEDUP_REMOVED lines=12> */
.L_x_167:
[----:B------:R-:W-:Y:S05]  /*a5c0*/  BSYNC B1 ;  /* 0x0000000000017941 */ /* 0x000fea0003800000 */
.L_x_166:
        /* <DEDUP_REMOVED lines=12> */
.L_x_169:
[----:B------:R-:W-:Y:S05]  /*a690*/  BSYNC B1 ;  /* 0x0000000000017941 */ /* 0x000fea0003800000 */
.L_x_168:
        /* <DEDUP_REMOVED lines=11> */
.L_x_171:
[----:B------:R-:W-:Y:S05]  /*a750*/  BSYNC B1 ;  /* 0x0000000000017941 */ /* 0x000fea0003800000 */
.L_x_170:
        /* <DEDUP_REMOVED lines=11> */
.L_x_173:
[----:B------:R-:W-:Y:S05]  /*a810*/  BSYNC B1 ;  /* 0x0000000000017941 */ /* 0x000fea0003800000 */
.L_x_172:
        /* <DEDUP_REMOVED lines=11> */
.L_x_175:
[----:B------:R-:W-:Y:S05]  /*a8d0*/  BSYNC B1 ;  /* 0x0000000000017941 */ /* 0x000fea0003800000 */
.L_x_174:
        /* <DEDUP_REMOVED lines=11> */
.L_x_177:
[----:B------:R-:W-:Y:S05]  /*a990*/  BSYNC B1 ;  /* 0x0000000000017941 */ /* 0x000fea0003800000 */
.L_x_176:
        /* <DEDUP_REMOVED lines=11> */
.L_x_179:
[----:B------:R-:W-:Y:S05]  /*aa50*/  BSYNC B1 ;  /* 0x0000000000017941 */ /* 0x000fea0003800000 */
.L_x_178:
        /* <DEDUP_REMOVED lines=11> */
.L_x_181:
[----:B------:R-:W-:Y:S05]  /*ab10*/  BSYNC B1 ;  /* 0x0000000000017941 */ /* 0x000fea0003800000 */
.L_x_180:
        /* <DEDUP_REMOVED lines=11> */
.L_x_183:
[----:B------:R-:W-:Y:S05]  /*abd0*/  BSYNC B1 ;  /* 0x0000000000017941 */ /* 0x000fea0003800000 */
.L_x_182:
        /* <DEDUP_REMOVED lines=11> */
.L_x_185:
[----:B------:R-:W-:Y:S05]  /*ac90*/  BSYNC B1 ;  /* 0x0000000000017941 */ /* 0x000fea0003800000 */
.L_x_184:
        /* <DEDUP_REMOVED lines=11> */
.L_x_187:
[----:B------:R-:W-:Y:S05]  /*ad50*/  BSYNC B1 ;  /* 0x0000000000017941 */ /* 0x000fea0003800000 */
.L_x_186:
        /* <DEDUP_REMOVED lines=11> */
.L_x_189:
[----:B------:R-:W-:Y:S05]  /*ae10*/  BSYNC B1 ;  /* 0x0000000000017941 */ /* 0x000fea0003800000 */
.L_x_188:
        /* <DEDUP_REMOVED lines=12> */
.L_x_191:
[----:B------:R-:W-:Y:S05]  /*aee0*/  BSYNC B1 ;  /* 0x0000000000017941 */ /* 0x000fea0003800000 */
.L_x_190:
        /* <DEDUP_REMOVED lines=12> */
.L_x_193:
[----:B------:R-:W-:Y:S05]  /*afb0*/  BSYNC B1 ;  /* 0x0000000000017941 */ /* 0x000fea0003800000 */
.L_x_192:
        /* <DEDUP_REMOVED lines=11> */
.L_x_195:
[----:B------:R-:W-:Y:S05]  /*b070*/  BSYNC B1 ;  /* 0x0000000000017941 */ /* 0x000fea0003800000 */
.L_x_194:
        /* <DEDUP_REMOVED lines=11> */
.L_x_197:
[----:B------:R-:W-:Y:S05]  /*b130*/  BSYNC B1 ;  /* 0x0000000000017941 */ /* 0x000fea0003800000 */
.L_x_196:
        /* <DEDUP_REMOVED lines=12> */
.L_x_199:
[----:B------:R-:W-:Y:S05]  /*b200*/  BSYNC B1 ;  /* 0x0000000000017941 */ /* 0x000fea0003800000 */
.L_x_198:
        /* <DEDUP_REMOVED lines=12> */
.L_x_201:
[----:B------:R-:W-:Y:S05]  /*b2d0*/  BSYNC B1 ;  /* 0x0000000000017941 */ /* 0x000fea0003800000 */
.L_x_200:
        /* <DEDUP_REMOVED lines=11> */
.L_x_203:
[----:B------:R-:W-:Y:S05]  /*b390*/  BSYNC B1 ;  /* 0x0000000000017941 */ /* 0x000fea0003800000 */
.L_x_202:
        /* <DEDUP_REMOVED lines=11> */
.L_x_205:
[----:B------:R-:W-:Y:S05]  /*b450*/  BSYNC B1 ;  /* 0x0000000000017941 */ /* 0x000fea0003800000 */
.L_x_204:
        /* <DEDUP_REMOVED lines=11> */
.L_x_207:
[----:B------:R-:W-:Y:S05]  /*b510*/  BSYNC B1 ;  /* 0x0000000000017941 */ /* 0x000fea0003800000 */
.L_x_206:
        /* <DEDUP_REMOVED lines=11> */
.L_x_209:
[----:B------:R-:W-:Y:S05]  /*b5d0*/  BSYNC B1 ;  /* 0x0000000000017941 */ /* 0x000fea0003800000 */
.L_x_208:
        /* <DEDUP_REMOVED lines=11> */
.L_x_211:
[----:B------:R-:W-:Y:S05]  /*b690*/  BSYNC B1 ;  /* 0x0000000000017941 */ /* 0x000fea0003800000 */
.L_x_210:
        /* <DEDUP_REMOVED lines=11> */
.L_x_213:
[----:B------:R-:W-:Y:S05]  /*b750*/  BSYNC B1 ;  /* 0x0000000000017941 */ /* 0x000fea0003800000 */
.L_x_212:
        /* <DEDUP_REMOVED lines=11> */
.L_x_215:
[----:B------:R-:W-:Y:S05]  /*b810*/  BSYNC B1 ;  /* 0x0000000000017941 */ /* 0x000fea0003800000 */
.L_x_214:
        /* <DEDUP_REMOVED lines=11> */
.L_x_217:
[----:B------:R-:W-:Y:S05]  /*b8d0*/  BSYNC B1 ;  /* 0x0000000000017941 */ /* 0x000fea0003800000 */
.L_x_216:
        /* <DEDUP_REMOVED lines=11> */
.L_x_219:
[----:B------:R-:W-:Y:S05]  /*b990*/  BSYNC B1 ;  /* 0x0000000000017941 */ /* 0x000fea0003800000 */
.L_x_218:
        /* <DEDUP_REMOVED lines=11> */
.L_x_221:
[----:B------:R-:W-:Y:S05]  /*ba50*/  BSYNC B1 ;  /* 0x0000000000017941 */ /* 0x000fea0003800000 */
.L_x_220:
        /* <DEDUP_REMOVED lines=12> */
.L_x_223:
[----:B------:R-:W-:Y:S05]  /*bb20*/  BSYNC B1 ;  /* 0x0000000000017941 */ /* 0x000fea0003800000 */
.L_x_222:
        /* <DEDUP_REMOVED lines=12> */
.L_x_225:
[----:B------:R-:W-:Y:S05]  /*bbf0*/  BSYNC B1 ;  /* 0x0000000000017941 */ /* 0x000fea0003800000 */
.L_x_224:
        /* <DEDUP_REMOVED lines=11> */
.L_x_227:
[----:B------:R-:W-:Y:S05]  /*bcb0*/  BSYNC B1 ;  /* 0x0000000000017941 */ /* 0x000fea0003800000 */
.L_x_226:
        /* <DEDUP_REMOVED lines=11> */
.L_x_229:
[----:B------:R-:W-:Y:S05]  /*bd70*/  BSYNC B1 ;  /* 0x0000000000017941 */ /* 0x000fea0003800000 */
.L_x_228:
        /* <DEDUP_REMOVED lines=12> */
.L_x_231:
[----:B------:R-:W-:Y:S05]  /*be40*/  BSYNC B1 ;  /* 0x0000000000017941 */ /* 0x000fea0003800000 */
.L_x_230:
        /* <DEDUP_REMOVED lines=12> */
.L_x_233:
[----:B------:R-:W-:Y:S05]  /*bf10*/  BSYNC B1 ;  /* 0x0000000000017941 */ /* 0x000fea0003800000 */
.L_x_232:
        /* <DEDUP_REMOVED lines=11> */
.L_x_235:
[----:B------:R-:W-:Y:S05]  /*bfd0*/  BSYNC B1 ;  /* 0x0000000000017941 */ /* 0x000fea0003800000 */
.L_x_234:
        /* <DEDUP_REMOVED lines=11> */
.L_x_237:
[----:B------:R-:W-:Y:S05]  /*c090*/  BSYNC B1 ;  /* 0x0000000000017941 */ /* 0x000fea0003800000 */
.L_x_236:
        /* <DEDUP_REMOVED lines=11> */
.L_x_239:
[----:B------:R-:W-:Y:S05]  /*c150*/  BSYNC B1 ;  /* 0x0000000000017941 */ /* 0x000fea0003800000 */
.L_x_238:
        /* <DEDUP_REMOVED lines=11> */
.L_x_241:
[----:B------:R-:W-:Y:S05]  /*c210*/  BSYNC B1 ;  /* 0x0000000000017941 */ /* 0x000fea0003800000 */
.L_x_240:
        /* <DEDUP_REMOVED lines=11> */
.L_x_243:
[----:B------:R-:W-:Y:S05]  /*c2d0*/  BSYNC B1 ;  /* 0x0000000000017941 */ /* 0x000fea0003800000 */
.L_x_242:
        /* <DEDUP_REMOVED lines=11> */
.L_x_245:
[----:B------:R-:W-:Y:S05]  /*c390*/  BSYNC B1 ;  /* 0x0000000000017941 */ /* 0x000fea0003800000 */
.L_x_244:
        /* <DEDUP_REMOVED lines=11> */
.L_x_247:
[----:B------:R-:W-:Y:S05]  /*c450*/  BSYNC B1 ;  /* 0x0000000000017941 */ /* 0x000fea0003800000 */
.L_x_246:
        /* <DEDUP_REMOVED lines=11> */
.L_x_249:
[----:B------:R-:W-:Y:S05]  /*c510*/  BSYNC B1 ;  /* 0x0000000000017941 */ /* 0x000fea0003800000 */
.L_x_248:
        /* <DEDUP_REMOVED lines=11> */
.L_x_251:
[----:B------:R-:W-:Y:S05]  /*c5d0*/  BSYNC B1 ;  /* 0x0000000000017941 */ /* 0x000fea0003800000 */
.L_x_250:
        /* <DEDUP_REMOVED lines=11> */
.L_x_253:
[----:B------:R-:W-:Y:S05]  /*c690*/  BSYNC B1 ;  /* 0x0000000000017941 */ /* 0x000fea0003800000 */
.L_x_252:
        /* <DEDUP_REMOVED lines=12> */
.L_x_255:
[----:B------:R-:W-:Y:S05]  /*c760*/  BSYNC B1 ;  /* 0x0000000000017941 */ /* 0x000fea0003800000 */
.L_x_254:
        /* <DEDUP_REMOVED lines=12> */
.L_x_257:
[----:B------:R-:W-:Y:S05]  /*c830*/  BSYNC B1 ;  /* 0x0000000000017941 */ /* 0x000fea0003800000 */
.L_x_256:
        /* <DEDUP_REMOVED lines=11> */
.L_x_259:
[----:B------:R-:W-:Y:S05]  /*c8f0*/  BSYNC B1 ;  /* 0x0000000000017941 */ /* 0x000fea0003800000 */
.L_x_258:
        /* <DEDUP_REMOVED lines=11> */
.L_x_261:
[----:B------:R-:W-:Y:S05]  /*c9b0*/  BSYNC B1 ;  /* 0x0000000000017941 */ /* 0x000fea0003800000 */
.L_x_260:
        /* <DEDUP_REMOVED lines=12> */
.L_x_263:
[----:B------:R-:W-:Y:S05]  /*ca80*/  BSYNC B1 ;  /* 0x0000000000017941 */ /* 0x000fea0003800000 */
.L_x_262:
        /* <DEDUP_REMOVED lines=12> */
.L_x_265:
[----:B------:R-:W-:Y:S05]  /*cb50*/  BSYNC B1 ;  /* 0x0000000000017941 */ /* 0x000fea0003800000 */
.L_x_264:
        /* <DEDUP_REMOVED lines=11> */
.L_x_267:
[----:B------:R-:W-:Y:S05]  /*cc10*/  BSYNC B1 ;  /* 0x0000000000017941 */ /* 0x000fea0003800000 */
.L_x_266:
        /* <DEDUP_REMOVED lines=11> */
.L_x_269:
[----:B------:R-:W-:Y:S05]  /*ccd0*/  BSYNC B1 ;  /* 0x0000000000017941 */ /* 0x000fea0003800000 */
.L_x_268:
        /* <DEDUP_REMOVED lines=11> */
.L_x_271:
[----:B------:R-:W-:Y:S05]  /*cd90*/  BSYNC B1 ;  /* 0x0000000000017941 */ /* 0x000fea0003800000 */
.L_x_270:
        /* <DEDUP_REMOVED lines=11> */
.L_x_273:
[----:B------:R-:W-:Y:S05]  /*ce50*/  BSYNC B1 ;  /* 0x0000000000017941 */ /* 0x000fea0003800000 */
.L_x_272:
        /* <DEDUP_REMOVED lines=11> */
.L_x_275:
[----:B------:R-:W-:Y:S05]  /*cf10*/  BSYNC B1 ;  /* 0x0000000000017941 */ /* 0x000fea0003800000 */
.L_x_274:
        /* <DEDUP_REMOVED lines=11> */
.L_x_277:
[----:B------:R-:W-:Y:S05]  /*cfd0*/  BSYNC B1 ;  /* 0x0000000000017941 */ /* 0x000fea0003800000 */
.L_x_276:
        /* <DEDUP_REMOVED lines=11> */
.L_x_279:
[----:B------:R-:W-:Y:S05]  /*d090*/  BSYNC B1 ;  /* 0x0000000000017941 */ /* 0x000fea0003800000 */
.L_x_278:
        /* <DEDUP_REMOVED lines=11> */
.L_x_281:
[----:B------:R-:W-:Y:S05]  /*d150*/  BSYNC B1 ;  /* 0x0000000000017941 */ /* 0x000fea0003800000 */
.L_x_280:
        /* <DEDUP_REMOVED lines=11> */
.L_x_283:
[----:B------:R-:W-:Y:S05]  /*d210*/  BSYNC B1 ;  /* 0x0000000000017941 */ /* 0x000fea0003800000 */
.L_x_282:
        /* <DEDUP_REMOVED lines=11> */
.L_x_285:
[----:B------:R-:W-:Y:S05]  /*d2d0*/  BSYNC B1 ;  /* 0x0000000000017941 */ /* 0x000fea0003800000 */
.L_x_284:
        /* <DEDUP_REMOVED lines=12> */
.L_x_287:
[----:B------:R-:W-:Y:S05]  /*d3a0*/  BSYNC B1 ;  /* 0x0000000000017941 */ /* 0x000fea0003800000 */
.L_x_286:
        /* <DEDUP_REMOVED lines=12> */
.L_x_289:
[----:B------:R-:W-:Y:S05]  /*d470*/  BSYNC B1 ;  /* 0x0000000000017941 */ /* 0x000fea0003800000 */
.L_x_288:
        /* <DEDUP_REMOVED lines=11> */
.L_x_291:
[----:B------:R-:W-:Y:S05]  /*d530*/  BSYNC B1 ;  /* 0x0000000000017941 */ /* 0x000fea0003800000 */
.L_x_290:
        /* <DEDUP_REMOVED lines=11> */
.L_x_293:
[----:B------:R-:W-:Y:S05]  /*d5f0*/  BSYNC B1 ;  /* 0x0000000000017941 */ /* 0x000fea0003800000 */
.L_x_292:
        /* <DEDUP_REMOVED lines=12> */
.L_x_295:
[----:B------:R-:W-:Y:S05]  /*d6c0*/  BSYNC B1 ;  /* 0x0000000000017941 */ /* 0x000fea0003800000 */
.L_x_294:
        /* <DEDUP_REMOVED lines=12> */
.L_x_297:
[----:B------:R-:W-:Y:S05]  /*d790*/  BSYNC B1 ;  /* 0x0000000000017941 */ /* 0x000fea0003800000 */
.L_x_296:
        /* <DEDUP_REMOVED lines=11> */
.L_x_299:
[----:B------:R-:W-:Y:S05]  /*d850*/  BSYNC B1 ;  /* 0x0000000000017941 */ /* 0x000fea0003800000 */
.L_x_298:
        /* <DEDUP_REMOVED lines=11> */
.L_x_301:
[----:B------:R-:W-:Y:S05]  /*d910*/  BSYNC B1 ;  /* 0x0000000000017941 */ /* 0x000fea0003800000 */
.L_x_300:
        /* <DEDUP_REMOVED lines=11> */
.L_x_303:
[----:B------:R-:W-:Y:S05]  /*d9d0*/  BSYNC B1 ;  /* 0x0000000000017941 */ /* 0x000fea0003800000 */
.L_x_302:
        /* <DEDUP_REMOVED lines=11> */
.L_x_305:
[----:B------:R-:W-:Y:S05]  /*da90*/  BSYNC B1 ;  /* 0x0000000000017941 */ /* 0x000fea0003800000 */
.L_x_304:
        /* <DEDUP_REMOVED lines=11> */
.L_x_307:
[----:B------:R-:W-:Y:S05]  /*db50*/  BSYNC B1 ;  /* 0x0000000000017941 */ /* 0x000fea0003800000 */
.L_x_306:
        /* <DEDUP_REMOVED lines=11> */
.L_x_309:
[----:B------:R-:W-:Y:S05]  /*dc10*/  BSYNC B1 ;  /* 0x0000000000017941 */ /* 0x000fea0003800000 */
.L_x_308:
        /* <DEDUP_REMOVED lines=11> */
.L_x_311:
[----:B------:R-:W-:Y:S05]  /*dcd0*/  BSYNC B1 ;  /* 0x0000000000017941 */ /* 0x000fea0003800000 */
.L_x_310:
        /* <DEDUP_REMOVED lines=11> */
.L_x_313:
[----:B------:R-:W-:Y:S05]  /*dd90*/  BSYNC B1 ;  /* 0x0000000000017941 */ /* 0x000fea0003800000 */
.L_x_312:
        /* <DEDUP_REMOVED lines=11> */
.L_x_315:
[----:B------:R-:W-:Y:S05]  /*de50*/  BSYNC B1 ;  /* 0x0000000000017941 */ /* 0x000fea0003800000 */
.L_x_314:
        /* <DEDUP_REMOVED lines=11> */
.L_x_317:
[----:B------:R-:W-:Y:S05]  /*df10*/  BSYNC B1 ;  /* 0x0000000000017941 */ /* 0x000fea0003800000 */
.L_x_316:
        /* <DEDUP_REMOVED lines=12> */
.L_x_319:
[----:B------:R-:W-:Y:S05]  /*dfe0*/  BSYNC B1 ;  /* 0x0000000000017941 */ /* 0x000fea0003800000 */
.L_x_318:
        /* <DEDUP_REMOVED lines=12> */
.L_x_321:
[----:B------:R-:W-:Y:S05]  /*e0b0*/  BSYNC B1 ;  /* 0x0000000000017941 */ /* 0x000fea0003800000 */
.L_x_320:
        /* <DEDUP_REMOVED lines=11> */
.L_x_323:
[----:B------:R-:W-:Y:S05]  /*e170*/  BSYNC B1 ;  /* 0x0000000000017941 */ /* 0x000fea0003800000 */
.L_x_322:
        /* <DEDUP_REMOVED lines=11> */
.L_x_325:
[----:B------:R-:W-:Y:S05]  /*e230*/  BSYNC B1 ;  /* 0x0000000000017941 */ /* 0x000fea0003800000 */
.L_x_324:
        /* <DEDUP_REMOVED lines=12> */
.L_x_327:
[----:B------:R-:W-:Y:S05]  /*e300*/  BSYNC B1 ;  /* 0x0000000000017941 */ /* 0x000fea0003800000 */
.L_x_326:
        /* <DEDUP_REMOVED lines=12> */
.L_x_329:
[----:B------:R-:W-:Y:S05]  /*e3d0*/  BSYNC B1 ;  /* 0x0000000000017941 */ /* 0x000fea0003800000 */
.L_x_328:
        /* <DEDUP_REMOVED lines=11> */
.L_x_331:
[----:B------:R-:W-:Y:S05]  /*e490*/  BSYNC B1 ;  /* 0x0000000000017941 */ /* 0x000fea0003800000 */
.L_x_330:
        /* <DEDUP_REMOVED lines=11> */
.L_x_333:
[----:B------:R-:W-:Y:S05]  /*e550*/  BSYNC B1 ;  /* 0x0000000000017941 */ /* 0x000fea0003800000 */
.L_x_332:
        /* <DEDUP_REMOVED lines=11> */
.L_x_335:
[----:B------:R-:W-:Y:S05]  /*e610*/  BSYNC B1 ;  /* 0x0000000000017941 */ /* 0x000fea0003800000 */
.L_x_334:
        /* <DEDUP_REMOVED lines=11> */
.L_x_337:
[----:B------:R-:W-:Y:S05]  /*e6d0*/  BSYNC B1 ;  /* 0x0000000000017941 */ /* 0x000fea0003800000 */
.L_x_336:
        /* <DEDUP_REMOVED lines=11> */
.L_x_339:
[----:B------:R-:W-:Y:S05]  /*e790*/  BSYNC B1 ;  /* 0x0000000000017941 */ /* 0x000fea0003800000 */
.L_x_338:
        /* <DEDUP_REMOVED lines=11> */
.L_x_341:
[----:B------:R-:W-:Y:S05]  /*e850*/  BSYNC B1 ;  /* 0x0000000000017941 */ /* 0x000fea0003800000 */
.L_x_340:
        /* <DEDUP_REMOVED lines=11> */
.L_x_343:
[----:B------:R-:W-:Y:S05]  /*e910*/  BSYNC B1 ;  /* 0x0000000000017941 */ /* 0x000fea0003800000 */
.L_x_342:
        /* <DEDUP_REMOVED lines=11> */
.L_x_345:
[----:B------:R-:W-:Y:S05]  /*e9d0*/  BSYNC B1 ;  /* 0x0000000000017941 */ /* 0x000fea0003800000 */
.L_x_344:
        /* <DEDUP_REMOVED lines=11> */
.L_x_347:
[----:B------:R-:W-:Y:S05]  /*ea90*/  BSYNC B1 ;  /* 0x0000000000017941 */ /* 0x000fea0003800000 */
.L_x_346:
        /* <DEDUP_REMOVED lines=11> */
.L_x_349:
[----:B------:R-:W-:Y:S05]  /*eb50*/  BSYNC B1 ;  /* 0x0000000000017941 */ /* 0x000fea0003800000 */
.L_x_348:
        /* <DEDUP_REMOVED lines=12> */
.L_x_351:
[----:B------:R-:W-:Y:S05]  /*ec20*/  BSYNC B1 ;  /* 0x0000000000017941 */ /* 0x000fea0003800000 */
.L_x_350:
        /* <DEDUP_REMOVED lines=12> */
.L_x_353:
[----:B------:R-:W-:Y:S05]  /*ecf0*/  BSYNC B1 ;  /* 0x0000000000017941 */ /* 0x000fea0003800000 */
.L_x_352:
        /* <DEDUP_REMOVED lines=11> */
.L_x_355:
[----:B------:R-:W-:Y:S05]  /*edb0*/  BSYNC B1 ;  /* 0x0000000000017941 */ /* 0x000fea0003800000 */
.L_x_354:
        /* <DEDUP_REMOVED lines=11> */
.L_x_357:
[----:B------:R-:W-:Y:S05]  /*ee70*/  BSYNC B1 ;  /* 0x0000000000017941 */ /* 0x000fea0003800000 */
.L_x_356:
        /* <DEDUP_REMOVED lines=12> */
.L_x_359:
[----:B------:R-:W-:Y:S05]  /*ef40*/  BSYNC B1 ;  /* 0x0000000000017941 */ /* 0x000fea0003800000 */
.L_x_358:
        /* <DEDUP_REMOVED lines=12> */
.L_x_361:
[----:B------:R-:W-:Y:S05]  /*f010*/  BSYNC B1 ;  /* 0x0000000000017941 */ /* 0x000fea0003800000 */
.L_x_360:
        /* <DEDUP_REMOVED lines=11> */
.L_x_363:
[----:B------:R-:W-:Y:S05]  /*f0d0*/  BSYNC B1 ;  /* 0x0000000000017941 */ /* 0x000fea0003800000 */
.L_x_362:
        /* <DEDUP_REMOVED lines=11> */
.L_x_365:
[----:B------:R-:W-:Y:S05]  /*f190*/  BSYNC B1 ;  /* 0x0000000000017941 */ /* 0x000fea0003800000 */
.L_x_364:
        /* <DEDUP_REMOVED lines=11> */
.L_x_367:
[----:B------:R-:W-:Y:S05]  /*f250*/  BSYNC B1 ;  /* 0x0000000000017941 */ /* 0x000fea0003800000 */
.L_x_366:
        /* <DEDUP_REMOVED lines=11> */
.L_x_369:
[----:B------:R-:W-:Y:S05]  /*f310*/  BSYNC B1 ;  /* 0x0000000000017941 */ /* 0x000fea0003800000 */
.L_x_368:
        /* <DEDUP_REMOVED lines=11> */
.L_x_371:
[----:B------:R-:W-:Y:S05]  /*f3d0*/  BSYNC B1 ;  /* 0x0000000000017941 */ /* 0x000fea0003800000 */
.L_x_370:
        /* <DEDUP_REMOVED lines=11> */
.L_x_373:
[----:B------:R-:W-:Y:S05]  /*f490*/  BSYNC B1 ;  /* 0x0000000000017941 */ /* 0x000fea0003800000 */
.L_x_372:
        /* <DEDUP_REMOVED lines=11> */
.L_x_375:
[----:B------:R-:W-:Y:S05]  /*f550*/  BSYNC B1 ;  /* 0x0000000000017941 */ /* 0x000fea0003800000 */
.L_x_374:
        /* <DEDUP_REMOVED lines=11> */
.L_x_377:
[----:B------:R-:W-:Y:S05]  /*f610*/  BSYNC B1 ;  /* 0x0000000000017941 */ /* 0x000fea0003800000 */
.L_x_376:
        /* <DEDUP_REMOVED lines=11> */
.L_x_379:
[----:B------:R-:W-:Y:S05]  /*f6d0*/  BSYNC B1 ;  /* 0x0000000000017941 */ /* 0x000fea0003800000 */
.L_x_378:
        /* <DEDUP_REMOVED lines=11> */
.L_x_381:
[----:B------:R-:W-:Y:S05]  /*f790*/  BSYNC B1 ;  /* 0x0000000000017941 */ /* 0x000fea0003800000 */
.L_x_380:
        /* <DEDUP_REMOVED lines=12> */
.L_x_383:
[----:B------:R-:W-:Y:S05]  /*f860*/  BSYNC B1 ;  /* 0x0000000000017941 */ /* 0x000fea0003800000 */
.L_x_382:
        /* <DEDUP_REMOVED lines=12> */
.L_x_385:
[----:B------:R-:W-:Y:S05]  /*f930*/  BSYNC B1 ;  /* 0x0000000000017941 */ /* 0x000fea0003800000 */
.L_x_384:
        /* <DEDUP_REMOVED lines=11> */
.L_x_387:
[----:B------:R-:W-:Y:S05]  /*f9f0*/  BSYNC B1 ;  /* 0x0000000000017941 */ /* 0x000fea0003800000 */
.L_x_386:
        /* <DEDUP_REMOVED lines=11> */
.L_x_389:
[----:B------:R-:W-:Y:S05]  /*fab0*/  BSYNC B1 ;  /* 0x0000000000017941 */ /* 0x000fea0003800000 */
.L_x_388:
        /* <DEDUP_REMOVED lines=12> */
.L_x_391:
[----:B------:R-:W-:Y:S05]  /*fb80*/  BSYNC B1 ;  /* 0x0000000000017941 */ /* 0x000fea0003800000 */
.L_x_390:
        /* <DEDUP_REMOVED lines=12> */
.L_x_393:
[----:B------:R-:W-:Y:S05]  /*fc50*/  BSYNC B1 ;  /* 0x0000000000017941 */ /* 0x000fea0003800000 */
.L_x_392:
        /* <DEDUP_REMOVED lines=11> */
.L_x_395:
[----:B------:R-:W-:Y:S05]  /*fd10*/  BSYNC B1 ;  /* 0x0000000000017941 */ /* 0x000fea0003800000 */
.L_x_394:
        /* <DEDUP_REMOVED lines=11> */
.L_x_397:
[----:B------:R-:W-:Y:S05]  /*fdd0*/  BSYNC B1 ;  /* 0x0000000000017941 */ /* 0x000fea0003800000 */
.L_x_396:
        /* <DEDUP_REMOVED lines=11> */
.L_x_399:
[----:B------:R-:W-:Y:S05]  /*fe90*/  BSYNC B1 ;  /* 0x0000000000017941 */ /* 0x000fea0003800000 */
.L_x_398:
        /* <DEDUP_REMOVED lines=11> */
.L_x_401:
[----:B------:R-:W-:Y:S05]  /*ff50*/  BSYNC B1 ;  /* 0x0000000000017941 */ /* 0x000fea0003800000 */
.L_x_400:
        /* <DEDUP_REMOVED lines=11> */
.L_x_403:
[----:B------:R-:W-:Y:S05]  /*10010*/  BSYNC B1 ;  /* 0x0000000000017941 */ /* 0x000fea0003800000 */
.L_x_402:
        /* <DEDUP_REMOVED lines=11> */
.L_x_405:
[----:B------:R-:W-:Y:S05]  /*100d0*/  BSYNC B1 ;  /* 0x0000000000017941 */ /* 0x000fea0003800000 */
.L_x_404:
        /* <DEDUP_REMOVED lines=11> */
.L_x_407:
[----:B------:R-:W-:Y:S05]  /*10190*/  BSYNC B1 ;  /* 0x0000000000017941 */ /* 0x000fea0003800000 */
.L_x_406:
        /* <DEDUP_REMOVED lines=11> */
.L_x_409:
[----:B------:R-:W-:Y:S05]  /*10250*/  BSYNC B1 ;  /* 0x0000000000017941 */ /* 0x000fea0003800000 */
.L_x_408:
        /* <DEDUP_REMOVED lines=11> */
.L_x_411:
[----:B------:R-:W-:Y:S05]  /*10310*/  BSYNC B1 ;  /* 0x0000000000017941 */ /* 0x000fea0003800000 */
.L_x_410:
        /* <DEDUP_REMOVED lines=11> */
.L_x_413:
[----:B------:R-:W-:Y:S05]  /*103d0*/  BSYNC B1 ;  /* 0x0000000000017941 */ /* 0x000fea0003800000 */
.L_x_412:
        /* <DEDUP_REMOVED lines=12> */
.L_x_415:
[----:B------:R-:W-:Y:S05]  /*104a0*/  BSYNC B1 ;  /* 0x0000000000017941 */ /* 0x000fea0003800000 */
.L_x_414:
        /* <DEDUP_REMOVED lines=12> */
.L_x_417:
[----:B------:R-:W-:Y:S05]  /*10570*/  BSYNC B1 ;  /* 0x0000000000017941 */ /* 0x000fea0003800000 */
.L_x_416:
        /* <DEDUP_REMOVED lines=11> */
.L_x_419:
[----:B------:R-:W-:Y:S05]  /*10630*/  BSYNC B1 ;  /* 0x0000000000017941 */ /* 0x000fea0003800000 */
.L_x_418:
        /* <DEDUP_REMOVED lines=11> */
.L_x_421:
[----:B------:R-:W-:Y:S05]  /*106f0*/  BSYNC B1 ;  /* 0x0000000000017941 */ /* 0x000fea0003800000 */
.L_x_420:
        /* <DEDUP_REMOVED lines=12> */
.L_x_423:
[----:B------:R-:W-:Y:S05]  /*107c0*/  BSYNC B1 ;  /* 0x0000000000017941 */ /* 0x000fea0003800000 */
.L_x_422:
        /* <DEDUP_REMOVED lines=12> */
.L_x_425:
[----:B------:R-:W-:Y:S05]  /*10890*/  BSYNC B1 ;  /* 0x0000000000017941 */ /* 0x000fea0003800000 */
.L_x_424:
        /* <DEDUP_REMOVED lines=11> */
.L_x_427:
[----:B------:R-:W-:Y:S05]  /*10950*/  BSYNC B1 ;  /* 0x0000000000017941 */ /* 0x000fea0003800000 */
.L_x_426:
        /* <DEDUP_REMOVED lines=11> */
.L_x_429:
[----:B------:R-:W-:Y:S05]  /*10a10*/  BSYNC B1 ;  /* 0x0000000000017941 */ /* 0x000fea0003800000 */
.L_x_428:
        /* <DEDUP_REMOVED lines=11> */
.L_x_431:
[----:B------:R-:W-:Y:S05]  /*10ad0*/  BSYNC B1 ;  /* 0x0000000000017941 */ /* 0x000fea0003800000 */
.L_x_430:
        /* <DEDUP_REMOVED lines=11> */
.L_x_433:
[----:B------:R-:W-:Y:S05]  /*10b90*/  BSYNC B1 ;  /* 0x0000000000017941 */ /* 0x000fea0003800000 */
.L_x_432:
        /* <DEDUP_REMOVED lines=11> */
.L_x_435:
[----:B------:R-:W-:Y:S05]  /*10c50*/  BSYNC B1 ;  /* 0x0000000000017941 */ /* 0x000fea0003800000 */
.L_x_434:
        /* <DEDUP_REMOVED lines=11> */
.L_x_437:
[----:B------:R-:W-:Y:S05]  /*10d10*/  BSYNC B1 ;  /* 0x0000000000017941 */ /* 0x000fea0003800000 */
.L_x_436:
        /* <DEDUP_REMOVED lines=11> */
.L_x_439:
[----:B------:R-:W-:Y:S05]  /*10dd0*/  BSYNC B1 ;  /* 0x0000000000017941 */ /* 0x000fea0003800000 */
.L_x_438:
        /* <DEDUP_REMOVED lines=11> */
.L_x_441:
[----:B------:R-:W-:Y:S05]  /*10e90*/  BSYNC B1 ;  /* 0x0000000000017941 */ /* 0x000fea0003800000 */
.L_x_440:
        /* <DEDUP_REMOVED lines=11> */
.L_x_443:
[----:B------:R-:W-:Y:S05]  /*10f50*/  BSYNC B1 ;  /* 0x0000000000017941 */ /* 0x000fea0003800000 */
.L_x_442:
        /* <DEDUP_REMOVED lines=11> */
.L_x_445:
[----:B------:R-:W-:Y:S05]  /*11010*/  BSYNC B1 ;  /* 0x0000000000017941 */ /* 0x000fea0003800000 */
.L_x_444:
        /* <DEDUP_REMOVED lines=12> */
.L_x_447:
[----:B------:R-:W-:Y:S05]  /*110e0*/  BSYNC B1 ;  /* 0x0000000000017941 */ /* 0x000fea0003800000 */
.L_x_446:
        /* <DEDUP_REMOVED lines=12> */
.L_x_449:
[----:B------:R-:W-:Y:S05]  /*111b0*/  BSYNC B1 ;  /* 0x0000000000017941 */ /* 0x000fea0003800000 */
.L_x_448:
        /* <DEDUP_REMOVED lines=11> */
.L_x_451:
[----:B------:R-:W-:Y:S05]  /*11270*/  BSYNC B1 ;  /* 0x0000000000017941 */ /* 0x000fea0003800000 */
.L_x_450:
        /* <DEDUP_REMOVED lines=11> */
.L_x_453:
[----:B------:R-:W-:Y:S05]  /*11330*/  BSYNC B1 ;  /* 0x0000000000017941 */ /* 0x000fea0003800000 */
.L_x_452:
        /* <DEDUP_REMOVED lines=12> */
.L_x_455:
[----:B------:R-:W-:Y:S05]  /*11400*/  BSYNC B1 ;  /* 0x0000000000017941 */ /* 0x000fea0003800000 */
.L_x_454:
        /* <DEDUP_REMOVED lines=12> */
.L_x_457:
[----:B------:R-:W-:Y:S05]  /*114d0*/  BSYNC B1 ;  /* 0x0000000000017941 */ /* 0x000fea0003800000 */
.L_x_456:
        /* <DEDUP_REMOVED lines=11> */
.L_x_459:
[----:B------:R-:W-:Y:S05]  /*11590*/  BSYNC B1 ;  /* 0x0000000000017941 */ /* 0x000fea0003800000 */
.L_x_458:
        /* <DEDUP_REMOVED lines=11> */
.L_x_461:
[----:B------:R-:W-:Y:S05]  /*11650*/  BSYNC B1 ;  /* 0x0000000000017941 */ /* 0x000fea0003800000 */
.L_x_460:
        /* <DEDUP_REMOVED lines=11> */
.L_x_463:
[----:B------:R-:W-:Y:S05]  /*11710*/  BSYNC B1 ;  /* 0x0000000000017941 */ /* 0x000fea0003800000 */
.L_x_462:
        /* <DEDUP_REMOVED lines=11> */
.L_x_465:
[----:B------:R-:W-:Y:S05]  /*117d0*/  BSYNC B1 ;  /* 0x0000000000017941 */ /* 0x000fea0003800000 */
.L_x_464:
        /* <DEDUP_REMOVED lines=11> */
.L_x_467:
[----:B------:R-:W-:Y:S05]  /*11890*/  BSYNC B1 ;  /* 0x0000000000017941 */ /* 0x000fea0003800000 */
.L_x_466:
        /* <DEDUP_REMOVED lines=11> */
.L_x_469:
[----:B------:R-:W-:Y:S05]  /*11950*/  BSYNC B1 ;  /* 0x0000000000017941 */ /* 0x000fea0003800000 */
.L_x_468:
        /* <DEDUP_REMOVED lines=11> */
.L_x_471:
[----:B------:R-:W-:Y:S05]  /*11a10*/  BSYNC B1 ;  /* 0x0000000000017941 */ /* 0x000fea0003800000 */
.L_x_470:
        /* <DEDUP_REMOVED lines=11> */
.L_x_473:
[----:B------:R-:W-:Y:S05]  /*11ad0*/  BSYNC B1 ;  /* 0x0000000000017941 */ /* 0x000fea0003800000 */
.L_x_472:
        /* <DEDUP_REMOVED lines=11> */
.L_x_475:
[----:B------:R-:W-:Y:S05]  /*11b90*/  BSYNC B1 ;  /* 0x0000000000017941 */ /* 0x000fea0003800000 */
.L_x_474:
        /* <DEDUP_REMOVED lines=11> */
.L_x_477:
[----:B------:R-:W-:Y:S05]  /*11c50*/  BSYNC B1 ;  /* 0x0000000000017941 */ /* 0x000fea0003800000 */
.L_x_476:
        /* <DEDUP_REMOVED lines=12> */
.L_x_479:
[----:B------:R-:W-:Y:S05]  /*11d20*/  BSYNC B1 ;  /* 0x0000000000017941 */ /* 0x000fea0003800000 */
.L_x_478:
        /* <DEDUP_REMOVED lines=12> */
.L_x_481:
[----:B------:R-:W-:Y:S05]  /*11df0*/  BSYNC B1 ;  /* 0x0000000000017941 */ /* 0x000fea0003800000 */
.L_x_480:
        /* <DEDUP_REMOVED lines=11> */
.L_x_483:
[----:B------:R-:W-:Y:S05]  /*11eb0*/  BSYNC B1 ;  /* 0x0000000000017941 */ /* 0x000fea0003800000 */
.L_x_482:
        /* <DEDUP_REMOVED lines=11> */
.L_x_485:
[----:B------:R-:W-:Y:S05]  /*11f70*/  BSYNC B1 ;  /* 0x0000000000017941 */ /* 0x000fea0003800000 */
.L_x_484:
        /* <DEDUP_REMOVED lines=12> */
.L_x_487:
[----:B------:R-:W-:Y:S05]  /*12040*/  BSYNC B1 ;  /* 0x0000000000017941 */ /* 0x000fea0003800000 */
.L_x_486:
        /* <DEDUP_REMOVED lines=12> */
.L_x_489:
[----:B------:R-:W-:Y:S05]  /*12110*/  BSYNC B1 ;  /* 0x0000000000017941 */ /* 0x000fea0003800000 */
.L_x_488:
[----:B-----5:R-:W-:Y:S01]  /*12120*/  IMAD.U32 R3, R17, 0x10000, RZ ;  /* 0x0001000011037824 */ /* 0x020fe200078e00ff */
[----:B------:R-:W-:Y:S01]  /*12130*/  ISETP.GT.AND P5, PT, R0, 0x8, P1 ;  /* 0x000000080000780c */ /* 0x000fe20000fa4270 */
[----:B------:R-:W-:Y:S01]  /*12140*/  ULDC.64 UR4, c[0x0][0x208] ;  /* 0x0000820000047ab9 */ /* 0x000fe20000000a00 */
[----:B------:R-:W-:Y:S01]  /*12150*/  BSSY B1, `(.L_x_490) ;  /* 0x0000008000017945 */ /* 0x000fe20003800000 */
[----:B0-2---:R-:W-:-:S04]  /*12160*/  FMUL R18, R3, R16 ;  /* 0x0000001003127220 */ /* 0x005fc80000400000 */
[----:B------:R-:W-:-:S05]  /*12170*/  FFMA R18, R37, R2, R18 ;  /* 0x0000000225127223 */ /* 0x000fca0000000012 */
[----:B------:R-:W-:-:S05]  /*12180*/  F2FP.BF16.F32.PACK_AB R18, RZ, R18 ;  /* 0x00000012ff12723e */ /* 0x000fca00000010ff */
[----:B------:R0:W-:Y:S01]  /*12190*/  @P4 STG.E.U16 desc[UR4][R4.64+0x1d2], R18 ;  /* 0x0001d21204004986 */ /* 0x0001e2000c101504 */
[----:B------:R-:W-:Y:S05]  /*121a0*/  @!P5 BRA `(.L_x_491) ;  /* 0x000000000008d947 */ /* 0x000fea0003800000 */
[----:B------:R-:W-:Y:S02]  /*121b0*/  ULDC.64 UR4, c[0x0][0x208] ;  /* 0x0000820000047ab9 */ /* 0x000fe40000000a00 */
[----:B------:R2:W5:Y:S03]  /*121c0*/  LDG.E.LTC128B.U16 R17, desc[UR4][R12.64+0x1d0] ;  /* 0x0001d0040c117981 */ /* 0x000566000c1e1520 */
.L_x_491:
[----:B------:R-:W-:Y:S05]  /*121d0*/  BSYNC B1 ;  /* 0x0000000000017941 */ /* 0x000fea0003800000 */
.L_x_490:
        /* <DEDUP_REMOVED lines=11> */
.L_x_493:
[----:B------:R-:W-:Y:S05]  /*12290*/  BSYNC B1 ;  /* 0x0000000000017941 */ /* 0x000fea0003800000 */
.L_x_492:
        /* <DEDUP_REMOVED lines=11> */
.L_x_495:
[----:B------:R-:W-:Y:S05]  /*12350*/  BSYNC B1 ;  /* 0x0000000000017941 */ /* 0x000fea0003800000 */
.L_x_494:
        /* <DEDUP_REMOVED lines=11> */
.L_x_497:
[----:B------:R-:W-:Y:S05]  /*12410*/  BSYNC B1 ;  /* 0x0000000000017941 */ /* 0x000fea0003800000 */
.L_x_496:
        /* <DEDUP_REMOVED lines=11> */
.L_x_499:
[----:B------:R-:W-:Y:S05]  /*124d0*/  BSYNC B1 ;  /* 0x0000000000017941 */ /* 0x000fea0003800000 */
.L_x_498:
        /* <DEDUP_REMOVED lines=11> */
.L_x_501:
[----:B------:R-:W-:Y:S05]  /*12590*/  BSYNC B1 ;  /* 0x0000000000017941 */ /* 0x000fea0003800000 */
.L_x_500:
        /* <DEDUP_REMOVED lines=11> */
.L_x_503:
[----:B------:R-:W-:Y:S05]  /*12650*/  BSYNC B1 ;  /* 0x0000000000017941 */ /* 0x000fea0003800000 */
.L_x_502:
        /* <DEDUP_REMOVED lines=11> */
.L_x_505:
[----:B------:R-:W-:Y:S05]  /*12710*/  BSYNC B1 ;  /* 0x0000000000017941 */ /* 0x000fea0003800000 */
.L_x_504:
        /* <DEDUP_REMOVED lines=11> */
.L_x_507:
[----:B------:R-:W-:Y:S05]  /*127d0*/  BSYNC B1 ;  /* 0x0000000000017941 */ /* 0x000fea0003800000 */
.L_x_506:
        /* <DEDUP_REMOVED lines=11> */
.L_x_509:
[----:B------:R-:W-:Y:S05]  /*12890*/  BSYNC B1 ;  /* 0x0000000000017941 */ /* 0x000fea0003800000 */
.L_x_508:
[----:B------:R-:W-:Y:S05]  /*128a0*/  @!P0 BRA `(.L_x_510) ;  /* 0x0000004000f48947 */ /* 0x000fea0003800000 */
[----:B-----5:R-:W-:Y:S01]  /*128b0*/  IMAD.U32 R17, R17, 0x10000, RZ ;  /* 0x0001000011117824 */ /* 0x020fe200078e00ff */
[----:B------:R-:W-:-:S03]  /*128c0*/  ULDC.64 UR4, c[0x0][0x208] ;  /* 0x0000820000047ab9 */ /* 0x000fc60000000a00 */
[----:B------:R-:W-:-:S04]  /*128d0*/  FMUL R0, R17, R16 ;  /* 0x0000001011007220 */ /* 0x000fc80000400000 */
[----:B------:R-:W-:-:S05]  /*128e0*/  FFMA R0, R31, R2, R0 ;  /* 0x000000021f007223 */ /* 0x000fca0000000000 */
[----:B------:R-:W-:-:S05]  /*128f0*/  F2FP.BF16.F32.PACK_AB R0, RZ, R0 ;  /* 0x00000000ff00723e */ /* 0x000fca00000010ff */
[----:B------:R0:W-:Y:S01]  /*12900*/  STG.E.U16 desc[UR4][R20.64+0x1d2], R0 ;  /* 0x0001d20014007986 */ /* 0x0001e2000c101504 */
[----:B------:R-:W-:Y:S05]  /*12910*/  BRA `(.L_x_510) ;  /* 0x0000004000d87947 */ /* 0x000fea0003800000 */
.L_x_35:
[----:B------:R-:W2:Y:S01]  /*12920*/  LDL.LU R7, [R1+0x64] ;  /* 0x0000640001077983 */ /* 0x000ea20000300800 */
[----:B------:R-:W-:-:S03]  /*12930*/  ULDC.64 UR4, c[0x0][0x5c0] ;  /* 0x0001700000047ab9 */ /* 0x000fc60000000a00 */
[----:B------:R-:W3:Y:S04]  /*12940*/  LDL.LU R10, [R1+0x68] ;  /* 0x00006800010a7983 */ /* 0x000ee80000300800 */
[----:B------:R-:W4:Y:S04]  /*12950*/  LDL.LU R6, [R1+0x60] ;  /* 0x0000600001067983 */ /* 0x000f280000300800 */
[----:B------:R-:W5:Y:S04]  /*12960*/  LDL.LU R20, [R1+0x6c] ;  /* 0x00006c0001147983 */ /* 0x000f680000300800 */
[----:B------:R-:W5:Y:S04]  /*12970*/  LDL.LU R19, [R1+0x70] ;  /* 0x0000700001137983 */ /* 0x000f680000300800 */
[----:B------:R-:W5:Y:S04]  /*12980*/  LDL.LU R15, [R1+0x74] ;  /* 0x00007400010f7983 */ /* 0x000f680000300800 */
[----:B------:R-:W5:Y:S04]  /*12990*/  LDL.LU R14, [R1+0x78] ;  /* 0x00007800010e7983 */ /* 0x000f680000300800 */
[----:B------:R-:W5:Y:S04]  /*129a0*/  LDL.LU R13, [R1+0x7c] ;  /* 0x00007c00010d7983 */ /* 0x000f680000300800 */
[----:B------:R-:W5:Y:S01]  /*129b0*/  LDL.LU R22, [R1+0x40] ;  /* 0x0000400001167983 */ /* 0x000f620000300800 */
[----:B-1----:R-:W-:-:S03]  /*129c0*/  LEA R4, P2, R8, UR4, 0x1 ;  /* 0x0000000408047c11 */ /* 0x002fc6000f8408ff */
[----:B------:R-:W5:Y:S01]  /*129d0*/  LDL.LU R21, [R1+0x44] ;  /* 0x0000440001157983 */ /* 0x000f620000300800 */
[----:B------:R-:W-:-:S03]  /*129e0*/  LEA.HI.X R5, R8, UR5, R18, 0x1, P2 ;  /* 0x0000000508057c11 */ /* 0x000fc600090f0c12 */
[----:B------:R-:W5:Y:S01]  /*129f0*/  LDL.LU R11, [R1+0x48] ;  /* 0x00004800010b7983 */ /* 0x000f620000300800 */
[----:B------:R-:W-:Y:S01]  /*12a00*/  ISETP.GT.AND P2, PT, R3, 0x1, PT ;  /* 0x000000010300780c */ /* 0x000fe20003f44270 */
[----:B------:R-:W-:Y:S01]  /*12a10*/  ULDC.64 UR14, c[0x0][0x208] ;  /* 0x00008200000e7ab9 */ /* 0x000fe20000000a00 */
[----:B------:R-:W-:Y:S01]  /*12a20*/  USHF.L.U32 UR5, UR8, 0x4, URZ ;  /* 0x0000000408057899 */ /* 0x000fe2000800063f */
[----:B------:R-:W-:Y:S01]  /*12a30*/  ISETP.GT.AND P3, PT, R0, 0x8, P0 ;  /* 0x000000080000780c */ /* 0x000fe20000764270 */
[----:B------:R-:W-:Y:S01]  /*12a40*/  USHF.L.U64.HI UR4, UR8, 0x4, UR9 ;  /* 0x0000000408047899 */ /* 0x000fe20008010209 */
[-C--:B--2---:R-:W-:Y:S01]  /*12a50*/  FMUL R7, R7, R2.reuse ;  /* 0x0000000207077220 */ /* 0x084fe20000400000 */
[----:B---3--:R-:W-:-:S04]  /*12a60*/  FMUL R10, R10, R2 ;  /* 0x000000020a0a7220 */ /* 0x008fc80000400000 */
[----:B------:R-:W-:Y:S01]  /*12a70*/  F2FP.BF16.F32.PACK_AB R7, RZ, R7 ;  /* 0x00000007ff07723e */ /* 0x000fe200000010ff */
[----:B----4-:R-:W-:Y:S01]  /*12a80*/  FMUL R6, R6, R2 ;  /* 0x0000000206067220 */ /* 0x010fe20000400000 */
[----:B------:R-:W-:Y:S01]  /*12a90*/  F2FP.BF16.F32.PACK_AB R10, RZ, R10 ;  /* 0x0000000aff0a723e */ /* 0x000fe200000010ff */
[----:B-----5:R-:W-:-:S03]  /*12aa0*/  FMUL R8, R20, R2 ;  /* 0x0000000214087220 */ /* 0x020fc60000400000 */
[----:B------:R-:W-:Y:S01]  /*12ab0*/  F2FP.BF16.F32.PACK_AB R6, RZ, R6 ;  /* 0x00000006ff06723e */ /* 0x000fe200000010ff */
[----:B------:R-:W2:Y:S03]  /*12ac0*/  LDL.LU R20, [R1+0x4c] ;  /* 0x00004c0001147983 */ /* 0x000ea60000300800 */
[----:B------:R-:W-:Y:S02]  /*12ad0*/  PRMT R9, R6, 0x7610, R9 ;  /* 0x0000761006097816 */ /* 0x000fe40000000009 */
[----:B------:R-:W-:-:S03]  /*12ae0*/  F2FP.BF16.F32.PACK_AB R6, RZ, R8 ;  /* 0x00000008ff06723e */ /* 0x000fc600000010ff */
[----:B------:R1:W-:Y:S01]  /*12af0*/  @P1 STG.E.U16 desc[UR14][R4.64], R9 ;  /* 0x0000000904001986 */ /* 0x0003e2000c10150e */
[----:B------:R-:W-:-:S13]  /*12b00*/  ISETP.GT.AND P1, PT, R0, RZ, P2 ;  /* 0x000000ff0000720c */ /* 0x000fda0001724270 */
[----:B------:R3:W-:Y:S01]  /*12b10*/  @P1 STG.E.U16 desc[UR14][R4.64+0x2], R7 ;  /* 0x0000020704001986 */ /* 0x0007e2000c10150e */
[----:B------:R-:W-:-:S04]  /*12b20*/  IADD3 R8, P1, R4, UR5, RZ ;  /* 0x0000000504087c10 */ /* 0x000fc8000ff3e0ff */
[----:B-1----:R-:W-:Y:S02]  /*12b30*/  IADD3.X R9, R5, UR4, RZ, P1, !PT ;  /* 0x0000000405097c10 */ /* 0x002fe40008ffe4ff */
[----:B------:R-:W-:-:S03]  /*12b40*/  ISETP.GT.AND P1, PT, R0, 0x8, P2 ;  /* 0x000000080000780c */ /* 0x000fc60001724270 */
[----:B------:R-:W-:Y:S01]  /*12b50*/  @P3 STG.E.U16 desc[UR14][R8.64], R10 ;  /* 0x0000000a08003986 */ /* 0x000fe2000c10150e */
[----:B------:R-:W-:Y:S01]  /*12b60*/  ISETP.GT.AND P3, PT, R3, 0x8, PT ;  /* 0x000000080300780c */ /* 0x000fe20003f64270 */
[----:B---3--:R-:W-:Y:S02]  /*12b70*/  FMUL R7, R19, R2 ;  /* 0x0000000213077220 */ /* 0x008fe40000400000 */
[----:B------:R-:W3:Y:S01]  /*12b80*/  LDL.LU R19, [R1+0x50] ;  /* 0x0000500001137983 */ /* 0x000ee20000300800 */
[----:B------:R-:W-:Y:S02]  /*12b90*/  ISETP.GT.AND P4, PT, R0, RZ, P3 ;  /* 0x000000ff0000720c */ /* 0x000fe40001f84270 */
[----:B------:R-:W-:-:S03]  /*12ba0*/  F2FP.BF16.F32.PACK_AB R7, RZ, R7 ;  /* 0x00000007ff07723e */ /* 0x000fc600000010ff */
[----:B------:R1:W-:Y:S01]  /*12bb0*/  @P1 STG.E.U16 desc[UR14][R8.64+0x2], R6 ;  /* 0x0000020608001986 */ /* 0x0003e2000c10150e */
[----:B------:R-:W-:-:S04]  /*12bc0*/  ISETP.GT.AND P1, PT, R3, 0x9, PT ;  /* 0x000000090300780c */ /* 0x000fc80003f24270 */
[----:B------:R-:W-:-:S03]  /*12bd0*/  ISETP.GT.AND P5, PT, R0, RZ, P1 ;  /* 0x000000ff0000720c */ /* 0x000fc60000fa4270 */
[----:B------:R4:W-:Y:S01]  /*12be0*/  @P4 STG.E.U16 desc[UR14][R4.64+0x10], R7 ;  /* 0x0000100704004986 */ /* 0x0009e2000c10150e */
[----:B-1----:R-:W-:-:S03]  /*12bf0*/  FMUL R6, R15, R2 ;  /* 0x000000020f067220 */ /* 0x002fc60000400000 */
[----:B------:R-:W5:Y:S02]  /*12c00*/  LDL.LU R15, [R1+0x54] ;  /* 0x00005400010f7983 */ /* 0x000f640000300800 */
[----:B------:R-:W-:Y:S01]  /*12c10*/  F2FP.BF16.F32.PACK_AB R6, RZ, R6 ;  /* 0x00000006ff06723e */ /* 0x000fe200000010ff */
[-C--:B----4-:R-:W-:Y:S02]  /*12c20*/  FMUL R7, R14, R2.reuse ;  /* 0x000000020e077220 */ /* 0x090fe40000400000 */
[----:B------:R-:W4:Y:S04]  /*12c30*/  LDL.LU R14, [R1+0x58] ;  /* 0x00005800010e7983 */ /* 0x000f280000300800 */
[----:B------:R1:W-:Y:S02]  /*12c40*/  @P5 STG.E.U16 desc[UR14][R4.64+0x12], R6 ;  /* 0x0000120604005986 */ /* 0x0003e4000c10150e */
[----:B-1----:R-:W-:-:S02]  /*12c50*/  FMUL R6, R13, R2 ;  /* 0x000000020d067220 */ /* 0x002fc40000400000 */
[----:B------:R-:W4:Y:S01]  /*12c60*/  LDL.LU R13, [R1+0x5c] ;  /* 0x00005c00010d7983 */ /* 0x000f220000300800 */
[C---:B------:R-:W-:Y:S02]  /*12c70*/  ISETP.GT.AND P4, PT, R0.reuse, 0x8, P3 ;  /* 0x000000080000780c */ /* 0x040fe40001f84270 */
[----:B------:R-:W-:Y:S02]  /*12c80*/  ISETP.GT.AND P5, PT, R0, 0x8, P1 ;  /* 0x000000080000780c */ /* 0x000fe40000fa4270 */
[----:B------:R-:W-:Y:S02]  /*12c90*/  F2FP.BF16.F32.PACK_AB R7, RZ, R7 ;  /* 0x00000007ff07723e */ /* 0x000fe400000010ff */
[----:B------:R-:W-:Y:S01]  /*12ca0*/  F2FP.BF16.F32.PACK_AB R6, RZ, R6 ;  /* 0x00000006ff06723e */ /* 0x000fe200000010ff */
[----:B------:R-:W-:Y:S01]  /*12cb0*/  UIMAD UR7, UR9, 0xf0, URZ ;  /* 0x000000f0090778a4 */ /* 0x000fe2000f8e023f */
[----:B------:R-:W-:-:S05]  /*12cc0*/  FMUL R10, R22, R2 ;  /* 0x00000002160a7220 */ /* 0x000fca0000400000 */
[----:B------:R-:W-:Y:S01]  /*12cd0*/  @P4 STG.E.U16 desc[UR14][R8.64+0x10], R7 ;  /* 0x0000100708004986 */ /* 0x000fe2000c10150e */
[----:B------:R-:W-:-:S03]  /*12ce0*/  ISETP.GT.AND P4, PT, R0, 0x80, P0 ;  /* 0x000000800000780c */ /* 0x000fc60000784270 */
[----:B------:R1:W-:Y:S01]  /*12cf0*/  @P5 STG.E.U16 desc[UR14][R8.64+0x12], R6 ;  /* 0x0000120608005986 */ /* 0x0003e2000c10150e */
[----:B------:R-:W-:Y:S01]  /*12d00*/  F2FP.BF16.F32.PACK_AB R10, RZ, R10 ;  /* 0x0000000aff0a723e */ /* 0x000fe200000010ff */
[----:B-1----:R-:W-:-:S04]  /*12d10*/  IMAD.U32 R6, RZ, RZ, UR8 ;  /* 0x00000008ff067e24 */ /* 0x002fc8000f8e00ff */
[----:B------:R-:W-:-:S04]  /*12d20*/  IMAD.WIDE.U32 R6, R6, 0xf0, R8 ;  /* 0x000000f006067825 */ /* 0x000fc800078e0008 */
[----:B------:R-:W-:-:S05]  /*12d30*/  VIADD R7, R7, UR7 ;  /* 0x0000000707077c36 */ /* 0x000fca0008000000 */
[----:B------:R1:W-:Y:S01]  /*12d40*/  @P4 STG.E.U16 desc[UR14][R6.64], R10 ;  /* 0x0000000a06004986 */ /* 0x0003e2000c10150e */
[C---:B------:R-:W-:Y:S01]  /*12d50*/  ISETP.GT.AND P4, PT, R0.reuse, 0x80, P2 ;  /* 0x000000800000780c */ /* 0x040fe20001784270 */
[-C--:B------:R-:W-:Y:S01]  /*12d60*/  FMUL R11, R11, R2.reuse ;  /* 0x000000020b0b7220 */ /* 0x080fe20000400000 */
[----:B------:R-:W-:Y:S01]  /*12d70*/  ISETP.GT.AND P0, PT, R0, 0x88, P0 ;  /* 0x000000880000780c */ /* 0x000fe20000704270 */
[----:B-1----:R-:W-:-:S05]  /*12d80*/  FMUL R10, R21, R2 ;  /* 0x00000002150a7220 */ /* 0x002fca0000400000 */
[----:B------:R-:W-:Y:S02]  /*12d90*/  F2FP.BF16.F32.PACK_AB R10, RZ, R10 ;  /* 0x0000000aff0a723e */ /* 0x000fe400000010ff */
[----:B------:R-:W-:-:S03]  /*12da0*/  F2FP.BF16.F32.PACK_AB R11, RZ, R11 ;  /* 0x0000000bff0b723e */ /* 0x000fc600000010ff */
[----:B------:R1:W-:Y:S01]  /*12db0*/  @P4 STG.E.U16 desc[UR14][R6.64+0x2], R10 ;  /* 0x0000020a06004986 */ /* 0x0003e2000c10150e */
[----:B------:R-:W-:Y:S02]  /*12dc0*/  PRMT R12, R11, 0x7610, R12 ;  /* 0x000076100b0c7816 */ /* 0x000fe4000000000c */
[----:B------:R-:W-:Y:S02]  /*12dd0*/  ISETP.GT.AND P2, PT, R0, 0x88, P2 ;  /* 0x000000880000780c */ /* 0x000fe40001744270 */
[----:B-1----:R-:W-:-:S04]  /*12de0*/  IADD3 R10, P4, R6, UR5, RZ ;  /* 0x00000005060a7c10 */ /* 0x002fc8000ff9e0ff */
[----:B------:R-:W-:-:S05]  /*12df0*/  IADD3.X R11, R7, UR4, RZ, P4, !PT ;  /* 0x00000004070b7c10 */ /* 0x000fca000a7fe4ff */
[----:B------:R2:W-:Y:S01]  /*12e00*/  @P0 STG.E.U16 desc[UR14][R10.64], R12 ;  /* 0x0000000c0a000986 */ /* 0x0005e2000c10150e */
[C---:B------:R-:W-:Y:S02]  /*12e10*/  ISETP.GT.AND P0, PT, R0.reuse, 0x80, P3 ;  /* 0x000000800000780c */ /* 0x040fe40001f04270 */
[----:B------:R-:W-:Y:S01]  /*12e20*/  ISETP.GT.AND P3, PT, R0, 0x88, P3 ;  /* 0x000000880000780c */ /* 0x000fe20001f64270 */
[----:B--2---:R-:W-:-:S05]  /*12e30*/  FMUL R12, R20, R2 ;  /* 0x00000002140c7220 */ /* 0x004fca0000400000 */
[----:B------:R-:W-:-:S05]  /*12e40*/  F2FP.BF16.F32.PACK_AB R12, RZ, R12 ;  /* 0x0000000cff0c723e */ /* 0x000fca00000010ff */
[----:B------:R3:W-:Y:S02]  /*12e50*/  @P2 STG.E.U16 desc[UR14][R10.64+0x2], R12 ;  /* 0x0000020c0a002986 */ /* 0x0007e4000c10150e */
[----:B---3--:R-:W-:-:S05]  /*12e60*/  FMUL R12, R19, R2 ;  /* 0x00000002130c7220 */ /* 0x008fca0000400000 */
[----:B------:R-:W-:-:S05]  /*12e70*/  F2FP.BF16.F32.PACK_AB R12, RZ, R12 ;  /* 0x0000000cff0c723e */ /* 0x000fca00000010ff */
[----:B------:R5:W-:Y:S01]  /*12e80*/  @P0 STG.E.U16 desc[UR14][R6.64+0x10], R12 ;  /* 0x0000100c06000986 */ /* 0x000be2000c10150e */
[----:B------:R-:W-:Y:S01]  /*12e90*/  ISETP.GT.AND P0, PT, R0, 0x80, P1 ;  /* 0x000000800000780c */ /* 0x000fe20000f04270 */
[----:B-----5:R-:W-:-:S05]  /*12ea0*/  FMUL R12, R15, R2 ;  /* 0x000000020f0c7220 */ /* 0x020fca0000400000 */
[----:B------:R-:W-:-:S07]  /*12eb0*/  F2FP.BF16.F32.PACK_AB R12, RZ, R12 ;  /* 0x0000000cff0c723e */ /* 0x000fce00000010ff */
[----:B------:R4:W-:Y:S02]  /*12ec0*/  @P0 STG.E.U16 desc[UR14][R6.64+0x12], R12 ;  /* 0x0000120c06000986 */ /* 0x0009e4000c10150e */
[----:B----4-:R-:W-:-:S05]  /*12ed0*/  FMUL R6, R14, R2 ;  /* 0x000000020e067220 */ /* 0x010fca0000400000 */
[----:B------:R-:W-:Y:S01]  /*12ee0*/  F2FP.BF16.F32.PACK_AB R6, RZ, R6 ;  /* 0x00000006ff06723e */ /* 0x000fe200000010ff */
[----:B------:R-:W-:-:S03]  /*12ef0*/  @P3 IMAD.MOV.U32 R7, RZ, RZ, R11 ;  /* 0x000000ffff073224 */ /* 0x000fc600078e000b */
[----:B------:R-:W-:Y:S01]  /*12f00*/  PRMT R12, R6, 0x7610, R12 ;  /* 0x00007610060c7816 */ /* 0x000fe2000000000c */
[----:B------:R-:W-:Y:S01]  /*12f10*/  @P3 IMAD.MOV.U32 R6, RZ, RZ, R10 ;  /* 0x000000ffff063224 */ /* 0x000fe200078e000a */
[----:B------:R-:W-:-:S04]  /*12f20*/  ISETP.GT.AND P1, PT, R0, 0x88, P1 ;  /* 0x000000880000780c */ /* 0x000fc80000f24270 */
[----:B------:R1:W-:Y:S04]  /*12f30*/  @P3 STG.E.U16 desc[UR14][R6.64+0x10], R12 ;  /* 0x0000100c06003986 */ /* 0x0003e8000c10150e */
[----:B-1----:R-:W2:Y:S01]  /*12f40*/  LDL.LU R7, [R1+0x20] ;  /* 0x0000200001077983 */ /* 0x002ea20000300800 */
[----:B------:R-:W-:-:S03]  /*12f50*/  FMUL R6, R13, R2 ;  /* 0x000000020d067220 */ /* 0x000fc60000400000 */
[----:B------:R-:W3:Y:S04]  /*12f60*/  LDL.LU R12, [R1+0x28] ;  /* 0x00002800010c7983 */ /* 0x000ee80000300800 */
[----:B------:R-:W4:Y:S04]  /*12f70*/  LDL.LU R18, [R1+0x2c] ;  /* 0x00002c0001127983 */ /* 0x000f280000300800 */
[----:B0-----:R-:W5:Y:S04]  /*12f80*/  LDL.LU R235, [R1+0x30] ;  /* 0x0000300001eb7983 */ /* 0x001f680000300800 */
[----:B------:R-:W5:Y:S04]  /*12f90*/  LDL.LU R234, [R1+0x34] ;  /* 0x0000340001ea7983 */ /* 0x000f680000300800 */
[----:B------:R-:W5:Y:S01]  /*12fa0*/  LDL.LU R233, [R1+0x38] ;  /* 0x0000380001e97983 */ /* 0x000f620000300800 */
[----:B------:R-:W-:-:S03]  /*12fb0*/  F2FP.BF16.F32.PACK_AB R6, RZ, R6 ;  /* 0x00000006ff06723e */ /* 0x000fc600000010ff */
[----:B------:R-:W5:Y:S04]  /*12fc0*/  LDL.LU R232, [R1+0x3c] ;  /* 0x00003c0001e87983 */ /* 0x000f680000300800 */
[----:B------:R-:W5:Y:S04]  /*12fd0*/  LDL.LU R13, [R1] ;  /* 0x00000000010d7983 */ /* 0x000f680000300800 */
[----:B------:R-:W5:Y:S04]  /*12fe0*/  LDL.LU R23, [R1+0x4] ;  /* 0x0000040001177983 */ /* 0x000f680000300800 */
[----:B------:R-:W5:Y:S04]  /*12ff0*/  LDL.LU R22, [R1+0x8] ;  /* 0x0000080001167983 */ /* 0x000f680000300800 */
[----:B------:R-:W5:Y:S04]  /*13000*/  LDL.LU R21, [R1+0xc] ;  /* 0x00000c0001157983 */ /* 0x000f680000300800 */
[----:B------:R-:W5:Y:S04]  /*13010*/  LDL.LU R14, [R1+0x10] ;  /* 0x00001000010e7983 */ /* 0x000f680000300800 */
[----:B------:R-:W5:Y:S04]  /*13020*/  LDL.LU R15, [R1+0x14] ;  /* 0x00001400010f7983 */ /* 0x000f680000300800 */
[----:B------:R-:W5:Y:S04]  /*13030*/  LDL.LU R20, [R1+0x18] ;  /* 0x0000180001147983 */ /* 0x000f680000300800 */
[----:B------:R-:W5:Y:S04]  /*13040*/  LDL.LU R19, [R1+0x1c] ;  /* 0x00001c0001137983 */ /* 0x000f680000300800 */
[----:B------:R0:W-:Y:S04]  /*13050*/  @P1 STG.E.U16 desc[UR14][R10.64+0x12], R6 ;  /* 0x000012060a001986 */ /* 0x0001e8000c10150e */
[----:B0-----:R-:W3:Y:S01]  /*13060*/  LDL.LU R10, [R1+0x24] ;  /* 0x00002400010a7983 */ /* 0x001ee20000300800 */
[----:B------:R-:W-:-:S02]  /*13070*/  ISETP.GT.AND P2, PT, R3, 0x11, PT ;  /* 0x000000110300780c */ /* 0x000fc40003f44270 */
[----:B------:R-:W-:Y:S02]  /*13080*/  ISETP.GT.AND P3, PT, R3, 0x10, PT ;  /* 0x000000100300780c */ /* 0x000fe40003f64270 */
[C---:B------:R-:W-:Y:S02]  /*13090*/  ISETP.GT.AND P1, PT, R0.reuse, RZ, P2 ;  /* 0x000000ff0000720c */ /* 0x040fe40001724270 */
[C---:B------:R-:W-:Y:S02]  /*130a0*/  ISETP.GT.AND P0, PT, R0.reuse, RZ, P3 ;  /* 0x000000ff0000720c */ /* 0x040fe40001f04270 */
[----:B------:R-:W-:Y:S01]  /*130b0*/  ISETP.GT.AND P4, PT, R0, 0x8, P2 ;  /* 0x000000080000780c */ /* 0x000fe20001784270 */
[-C--:B------:R-:W-:Y:S01]  /*130c0*/  FMUL R224, R224, R2.reuse ;  /* 0x00000002e0e07220 */ /* 0x080fe20000400000 */
[-C--:B------:R-:W-:Y:S01]  /*130d0*/  FMUL R225, R225, R2.reuse ;  /* 0x00000002e1e17220 */ /* 0x080fe20000400000 */
[-C--:B------:R-:W-:Y:S01]  /*130e0*/  FMUL R227, R227, R2.reuse ;  /* 0x00000002e3e37220 */ /* 0x080fe20000400000 */
[----:B------:R-:W-:-:S02]  /*130f0*/  FMUL R226, R226, R2 ;  /* 0x00000002e2e27220 */ /* 0x000fc40000400000 */
[----:B------:R-:W-:Y:S02]  /*13100*/  F2FP.BF16.F32.PACK_AB R224, RZ, R224 ;  /* 0x000000e0ffe0723e */ /* 0x000fe400000010ff */
[----:B------:R-:W-:Y:S02]  /*13110*/  F2FP.BF16.F32.PACK_AB R225, RZ, R225 ;  /* 0x000000e1ffe1723e */ /* 0x000fe400000010ff */
[----:B------:R-:W-:Y:S02]  /*13120*/  F2FP.BF16.F32.PACK_AB R227, RZ, R227 ;  /* 0x000000e3ffe3723e */ /* 0x000fe400000010ff */
[----:B------:R-:W-:Y:S01]  /*13130*/  F2FP.BF16.F32.PACK_AB R226, RZ, R226 ;  /* 0x000000e2ffe2723e */ /* 0x000fe200000010ff */
[-C--:B------:R-:W-:Y:S01]  /*13140*/  FMUL R228, R228, R2.reuse ;  /* 0x00000002e4e47220 */ /* 0x080fe20000400000 */
[----:B------:R-:W-:-:S04]  /*13150*/  FMUL R229, R229, R2 ;  /* 0x00000002e5e57220 */ /* 0x000fc80000400000 */
[----:B------:R-:W-:Y:S02]  /*13160*/  F2FP.BF16.F32.PACK_AB R228, RZ, R228 ;  /* 0x000000e4ffe4723e */ /* 0x000fe400000010ff */
[----:B------:R-:W-:Y:S01]  /*13170*/  F2FP.BF16.F32.PACK_AB R229, RZ, R229 ;  /* 0x000000e5ffe5723e */ /* 0x000fe200000010ff */
[-C--:B------:R-:W-:Y:S01]  /*13180*/  FMUL R230, R230, R2.reuse ;  /* 0x00000002e6e67220 */ /* 0x080fe20000400000 */
[----:B------:R-:W-:-:S04]  /*13190*/  FMUL R231, R231, R2 ;  /* 0x00000002e7e77220 */ /* 0x000fc80000400000 */
[----:B------:R-:W-:Y:S02]  /*131a0*/  F2FP.BF16.F32.PACK_AB R230, RZ, R230 ;  /* 0x000000e6ffe6723e */ /* 0x000fe400000010ff */
[----:B------:R-:W-:Y:S01]  /*131b0*/  F2FP.BF16.F32.PACK_AB R231, RZ, R231 ;  /* 0x000000e7ffe7723e */ /* 0x000fe200000010ff */
[-C--:B------:R-:W-:Y:S01]  /*131c0*/  FMUL R216, R216, R2.reuse ;  /* 0x00000002d8d87220 */ /* 0x080fe20000400000 */
[-C--:B------:R-:W-:Y:S01]  /*131d0*/  FMUL R217, R217, R2.reuse ;  /* 0x00000002d9d97220 */ /* 0x080fe20000400000 */
[----:B------:R-:W-:-:S03]  /*131e0*/  FMUL R218, R218, R2 ;  /* 0x00000002dada7220 */ /* 0x000fc60000400000 */
[----:B------:R-:W-:Y:S02]  /*131f0*/  F2FP.BF16.F32.PACK_AB R216, RZ, R216 ;  /* 0x000000d8ffd8723e */ /* 0x000fe400000010ff */
[----:B------:R-:W-:Y:S02]  /*13200*/  F2FP.BF16.F32.PACK_AB R217, RZ, R217 ;  /* 0x000000d9ffd9723e */ /* 0x000fe400000010ff */
[----:B------:R-:W-:Y:S01]  /*13210*/  F2FP.BF16.F32.PACK_AB R218, RZ, R218 ;  /* 0x000000daffda723e */ /* 0x000fe200000010ff */
[-C--:B------:R-:W-:Y:S01]  /*13220*/  FMUL R219, R219, R2.reuse ;  /* 0x00000002dbdb7220 */ /* 0x080fe20000400000 */
[-C--:B------:R-:W-:Y:S01]  /*13230*/  FMUL R221, R221, R2.reuse ;  /* 0x00000002dddd7220 */ /* 0x080fe20000400000 */
[-C--:B------:R-:W-:Y:S01]  /*13240*/  FMUL R220, R220, R2.reuse ;  /* 0x00000002dcdc7220 */ /* 0x080fe20000400000 */
[-C--:B------:R-:W-:Y:S01]  /*13250*/  FMUL R222, R222, R2.reuse ;  /* 0x00000002dede7220 */ /* 0x080fe20000400000 */
[----:B------:R-:W-:Y:S01]  /*13260*/  FMUL R223, R223, R2 ;  /* 0x00000002dfdf7220 */ /* 0x000fe20000400000 */
[----:B------:R-:W-:-:S02]  /*13270*/  F2FP.BF16.F32.PACK_AB R219, RZ, R219 ;  /* 0x000000dbffdb723e */ /* 0x000fc400000010ff */
[----:B------:R-:W-:Y:S02]  /*13280*/  F2FP.BF16.F32.PACK_AB R221, RZ, R221 ;  /* 0x000000ddffdd723e */ /* 0x000fe400000010ff */
[----:B------:R-:W-:Y:S02]  /*13290*/  F2FP.BF16.F32.PACK_AB R220, RZ, R220 ;  /* 0x000000dcffdc723e */ /* 0x000fe400000010ff */
[----:B------:R-:W-:Y:S02]  /*132a0*/  F2FP.BF16.F32.PACK_AB R222, RZ, R222 ;  /* 0x000000deffde723e */ /* 0x000fe400000010ff */
[----:B------:R-:W-:Y:S01]  /*132b0*/  F2FP.BF16.F32.PACK_AB R223, RZ, R223 ;  /* 0x000000dfffdf723e */ /* 0x000fe200000010ff */
[----:B--2---:R-:W-:-:S05]  /*132c0*/  FMUL R7, R7, R2 ;  /* 0x0000000207077220 */ /* 0x004fca0000400000 */
[----:B------:R-:W-:-:S05]  /*132d0*/  F2FP.BF16.F32.PACK_AB R7, RZ, R7 ;  /* 0x00000007ff07723e */ /* 0x000fca00000010ff */
[----:B------:R4:W-:Y:S01]  /*132e0*/  @P0 STG.E.U16 desc[UR14][R4.64+0x20], R7 ;  /* 0x0000200704000986 */ /* 0x0009e2000c10150e */
[----:B------:R-:W-:-:S04]  /*132f0*/  ISETP.GT.AND P0, PT, R3, 0x18, PT ;  /* 0x000000180300780c */ /* 0x000fc80003f04270 */
[----:B------:R-:W-:Y:S01]  /*13300*/  ISETP.GT.AND P5, PT, R0, RZ, P0 ;  /* 0x000000ff0000720c */ /* 0x000fe200007a4270 */
[----:B----4-:R-:W-:-:S05]  /*13310*/  FMUL R7, R18, R2 ;  /* 0x0000000212077220 */ /* 0x010fca0000400000 */
[----:B------:R-:W-:Y:S01]  /*13320*/  F2FP.BF16.F32.PACK_AB R7, RZ, R7 ;  /* 0x00000007ff07723e */ /* 0x000fe200000010ff */
[----:B---3--:R-:W-:-:S05]  /*13330*/  FMUL R6, R10, R2 ;  /* 0x000000020a067220 */ /* 0x008fca0000400000 */
[----:B------:R-:W-:-:S05]  /*13340*/  F2FP.BF16.F32.PACK_AB R6, RZ, R6 ;  /* 0x00000006ff06723e */ /* 0x000fca00000010ff */
[----:B------:R0:W-:Y:S01]  /*13350*/  @P1 STG.E.U16 desc[UR14][R4.64+0x22], R6 ;  /* 0x0000220604001986 */ /* 0x0001e2000c10150e */
[----:B------:R-:W-:Y:S01]  /*13360*/  ISETP.GT.AND P1, PT, R0, 0x8, P3 ;  /* 0x000000080000780c */ /* 0x000fe20001f24270 */
[----:B0-----:R-:W-:-:S05]  /*13370*/  FMUL R6, R12, R2 ;  /* 0x000000020c067220 */ /* 0x001fca0000400000 */
[----:B------:R-:W-:Y:S01]  /*13380*/  F2FP.BF16.F32.PACK_AB R6, RZ, R6 ;  /* 0x00000006ff06723e */ /* 0x000fe200000010ff */
[----:B-----5:R-:W-:-:S03]  /*13390*/  FMUL R10, R235, R2 ;  /* 0x00000002eb0a7220 */ /* 0x020fc60000400000 */
[----:B------:R-:W-:Y:S01]  /*133a0*/  PRMT R11, R6, 0x7610, R11 ;  /* 0x00007610060b7816 */ /* 0x000fe2000000000b */
[----:B------:R0:W-:Y:S01]  /*133b0*/  @P4 STG.E.U16 desc[UR14][R8.64+0x22], R7 ;  /* 0x0000220708004986 */ /* 0x0001e2000c10150e */
[----:B------:R-:W-:-:S03]  /*133c0*/  F2FP.BF16.F32.PACK_AB R6, RZ, R10 ;  /* 0x0000000aff06723e */ /* 0x000fc600000010ff */
[----:B------:R-:W-:Y:S01]  /*133d0*/  @P1 STG.E.U16 desc[UR14][R8.64+0x20], R11 ;  /* 0x0000200b08001986 */ /* 0x000fe2000c10150e */
[----:B------:R-:W-:-:S04]  /*133e0*/  ISETP.GT.AND P1, PT, R3, 0x19, PT ;  /* 0x000000190300780c */ /* 0x000fc80003f24270 */
[----:B------:R-:W-:Y:S01]  /*133f0*/  ISETP.GT.AND P4, PT, R0, RZ, P1 ;  /* 0x000000ff0000720c */ /* 0x000fe20000f84270 */
[----:B------:R1:W-:Y:S01]  /*13400*/  @P5 STG.E.U16 desc[UR14][R4.64+0x30], R6 ;  /* 0x0000300604005986 */ /* 0x0003e2000c10150e */
[----:B0-----:R-:W-:Y:S01]  /*13410*/  FMUL R7, R234, R2 ;  /* 0x00000002ea077220 */ /* 0x001fe20000400000 */
[----:B------:R-:W-:-:S04]  /*13420*/  ISETP.GT.AND P5, PT, R0, 0x8, P0 ;  /* 0x000000080000780c */ /* 0x000fc800007a4270 */
[----:B------:R-:W-:Y:S01]  /*13430*/  F2FP.BF16.F32.PACK_AB R7, RZ, R7 ;  /* 0x00000007ff07723e */ /* 0x000fe200000010ff */
[----:B-1----:R-:W-:-:S05]  /*13440*/  FMUL R6, R233, R2 ;  /* 0x00000002e9067220 */ /* 0x002fca0000400000 */
[----:B------:R-:W-:Y:S01]  /*13450*/  @P4 STG.E.U16 desc[UR14][R4.64+0x32], R7 ;  /* 0x0000320704004986 */ /* 0x000fe2000c10150e */
[----:B------:R-:W-:Y:S02]  /*13460*/  F2FP.BF16.F32.PACK_AB R6, RZ, R6 ;  /* 0x00000006ff06723e */ /* 0x000fe400000010ff */
[----:B------:R-:W-:Y:S02]  /*13470*/  ISETP.GT.AND P4, PT, R0, 0x8, P1 ;  /* 0x000000080000780c */ /* 0x000fe40000f84270 */
[----:B------:R-:W-:Y:S01]  /*13480*/  PRMT R10, R6, 0x7610, R10 ;  /* 0x00007610060a7816 */ /* 0x000fe2000000000a */
[----:B------:R-:W-:-:S04]  /*13490*/  FMUL R6, R232, R2 ;  /* 0x00000002e8067220 */ /* 0x000fc80000400000 */
[----:B------:R0:W-:Y:S01]  /*134a0*/  @P5 STG.E.U16 desc[UR14][R8.64+0x30], R10 ;  /* 0x0000300a08005986 */ /* 0x0001e2000c10150e */
[----:B------:R-:W-:Y:S01]  /*134b0*/  ISETP.GT.AND P5, PT, R0, 0x80, P3 ;  /* 0x000000800000780c */ /* 0x000fe20001fa4270 */
[----:B------:R-:W-:Y:S01]  /*134c0*/  FMUL R13, R13, R2 ;  /* 0x000000020d0d7220 */ /* 0x000fe20000400000 */
[----:B------:R-:W-:Y:S01]  /*134d0*/  F2FP.BF16.F32.PACK_AB R6, RZ, R6 ;  /* 0x00000006ff06723e */ /* 0x000fe200000010ff */
[----:B0-----:R-:W-:-:S04]  /*134e0*/  IMAD.U32 R10, RZ, RZ, UR8 ;  /* 0x00000008ff0a7e24 */ /* 0x001fc8000f8e00ff */
[----:B------:R-:W-:Y:S01]  /*134f0*/  IMAD.WIDE.U32 R10, R10, 0xf0, R8 ;  /* 0x000000f00a0a7825 */ /* 0x000fe200078e0008 */
[----:B------:R0:W-:Y:S01]  /*13500*/  @P4 STG.E.U16 desc[UR14][R8.64+0x32], R6 ;  /* 0x0000320608004986 */ /* 0x0001e2000c10150e */
[----:B------:R-:W-:Y:S02]  /*13510*/  F2FP.BF16.F32.PACK_AB R13, RZ, R13 ;  /* 0x0000000dff0d723e */ /* 0x000fe400000010ff */
[----:B------:R-:W-:Y:S02]  /*13520*/  VIADD R7, R11, UR7 ;  /* 0x000000070b077c36 */ /* 0x000fe40008000000 */
[----:B------:R-:W-:Y:S01]  /*13530*/  FMUL R11, R23, R2 ;  /* 0x00000002170b7220 */ /* 0x000fe20000400000 */
[C---:B------:R-:W-:Y:S02]  /*13540*/  ISETP.GT.AND P4, PT, R0.reuse, 0x80, P2 ;  /* 0x000000800000780c */ /* 0x040fe40001784270 */
[----:B------:R-:W-:Y:S01]  /*13550*/  ISETP.GT.AND P3, PT, R0, 0x88, P3 ;  /* 0x000000880000780c */ /* 0x000fe20001f64270 */
[----:B0-----:R-:W-:-:S02]  /*13560*/  IMAD.MOV.U32 R6, RZ, RZ, R10 ;  /* 0x000000ffff067224 */ /* 0x001fc400078e000a */
[----:B------:R-:W-:Y:S01]  /*13570*/  FMUL R12, R22, R2 ;  /* 0x00000002160c7220 */ /* 0x000fe20000400000 */
[----:B------:R-:W-:Y:S02]  /*13580*/  F2FP.BF16.F32.PACK_AB R11, RZ, R11 ;  /* 0x0000000bff0b723e */ /* 0x000fe400000010ff */
[----:B------:R0:W-:Y:S01]  /*13590*/  @P5 STG.E.U16 desc[UR14][R6.64+0x20], R13 ;  /* 0x0000200d06005986 */ /* 0x0001e2000c10150e */
[----:B------:R-:W-:Y:S02]  /*135a0*/  IADD3 R10, P5, R10, UR5, RZ ;  /* 0x000000050a0a7c10 */ /* 0x000fe4000ffbe0ff */
[----:B------:R-:W-:Y:S02]  /*135b0*/  PRMT R17, R11, 0x7610, R17 ;  /* 0x000076100b117816 */ /* 0x000fe40000000011 */
[----:B------:R-:W-:Y:S02]  /*135c0*/  F2FP.BF16.F32.PACK_AB R12, RZ, R12 ;  /* 0x0000000cff0c723e */ /* 0x000fe400000010ff */
[----:B------:R-:W-:Y:S01]  /*135d0*/  IADD3.X R11, R7, UR4, RZ, P5, !PT ;  /* 0x00000004070b7c10 */ /* 0x000fe2000affe4ff */
[----:B------:R1:W-:Y:S01]  /*135e0*/  @P4 STG.E.U16 desc[UR14][R6.64+0x22], R17 ;  /* 0x0000221106004986 */ /* 0x0003e2000c10150e */
[----:B------:R-:W-:-:S03]  /*135f0*/  ISETP.GT.AND P2, PT, R0, 0x88, P2 ;  /* 0x000000880000780c */ /* 0x000fc60001744270 */
[----:B------:R1:W-:Y:S01]  /*13600*/  @P3 STG.E.U16 desc[UR14][R10.64+0x20], R12 ;  /* 0x0000200c0a003986 */ /* 0x0003e2000c10150e */
[C---:B------:R-:W-:Y:S01]  /*13610*/  ISETP.GT.AND P3, PT, R0.reuse, 0x80, P1 ;  /* 0x000000800000780c */ /* 0x040fe20000f64270 */
[-C--:B0-----:R-:W-:Y:S01]  /*13620*/  FMUL R13, R21, R2.reuse ;  /* 0x00000002150d7220 */ /* 0x081fe20000400000 */
[-C--:B------:R-:W-:Y:S01]  /*13630*/  FMUL R15, R15, R2.reuse ;  /* 0x000000020f0f7220 */ /* 0x080fe20000400000 */
[C---:B------:R-:W-:Y:S02]  /*13640*/  ISETP.GT.AND P4, PT, R0.reuse, 0x80, P0 ;  /* 0x000000800000780c */ /* 0x040fe40000784270 */
[----:B------:R-:W-:Y:S01]  /*13650*/  ISETP.GT.AND P0, PT, R0, 0x88, P0 ;  /* 0x000000880000780c */ /* 0x000fe20000704270 */
[-C--:B------:R-:W-:Y:S01]  /*13660*/  FMUL R14, R14, R2.reuse ;  /* 0x000000020e0e7220 */ /* 0x080fe20000400000 */
[----:B------:R-:W-:Y:S01]  /*13670*/  ISETP.GT.AND P1, PT, R0, 0x88, P1 ;  /* 0x000000880000780c */ /* 0x000fe20000f24270 */
[-C--:B------:R-:W-:Y:S01]  /*13680*/  FMUL R18, R20, R2.reuse ;  /* 0x0000000214127220 */ /* 0x080fe20000400000 */
[----:B------:R-:W-:Y:S01]  /*13690*/  F2FP.BF16.F32.PACK_AB R13, RZ, R13 ;  /* 0x0000000dff0d723e */ /* 0x000fe200000010ff */
[----:B------:R-:W-:Y:S01]  /*136a0*/  FMUL R19, R19, R2 ;  /* 0x0000000213137220 */ /* 0x000fe20000400000 */
[----:B------:R-:W-:-:S02]  /*136b0*/  F2FP.BF16.F32.PACK_AB R15, RZ, R15 ;  /* 0x0000000fff0f723e */ /* 0x000fc400000010ff */
[----:B------:R-:W-:Y:S01]  /*136c0*/  F2FP.BF16.F32.PACK_AB R14, RZ, R14 ;  /* 0x0000000eff0e723e */ /* 0x000fe200000010ff */
[----:B------:R1:W-:Y:S01]  /*136d0*/  @P2 STG.E.U16 desc[UR14][R10.64+0x22], R13 ;  /* 0x0000220d0a002986 */ /* 0x0003e2000c10150e */
[----:B------:R-:W-:Y:S02]  /*136e0*/  F2FP.BF16.F32.PACK_AB R18, RZ, R18 ;  /* 0x00000012ff12723e */ /* 0x000fe400000010ff */
[----:B------:R-:W-:Y:S01]  /*136f0*/  F2FP.BF16.F32.PACK_AB R19, RZ, R19 ;  /* 0x00000013ff13723e */ /* 0x000fe200000010ff */
[----:B------:R1:W-:Y:S01]  /*13700*/  @P3 STG.E.U16 desc[UR14][R6.64+0x32], R15 ;  /* 0x0000320f06003986 */ /* 0x0003e2000c10150e */
[C---:B------:R-:W-:Y:S02]  /*13710*/  ISETP.GT.AND P3, PT, R3.reuse, 0x20, PT ;  /* 0x000000200300780c */ /* 0x040fe40003f64270 */
[----:B------:R-:W-:Y:S01]  /*13720*/  ISETP.GT.AND P2, PT, R3, 0x21, PT ;  /* 0x000000210300780c */ /* 0x000fe20003f44270 */
[----:B------:R1:W-:Y:S03]  /*13730*/  @P4 STG.E.U16 desc[UR14][R6.64+0x30], R14 ;  /* 0x0000300e06004986 */ /* 0x0003e6000c10150e */
[C---:B------:R-:W-:Y:S01]  /*13740*/  ISETP.GT.AND P4, PT, R0.reuse, RZ, P2 ;  /* 0x000000ff0000720c */ /* 0x040fe20001784270 */
[----:B------:R1:W-:Y:S01]  /*13750*/  @P0 STG.E.U16 desc[UR14][R10.64+0x30], R18 ;  /* 0x000030120a000986 */ /* 0x0003e2000c10150e */
[----:B------:R-:W-:-:S03]  /*13760*/  ISETP.GT.AND P0, PT, R0, RZ, P3 ;  /* 0x000000ff0000720c */ /* 0x000fc60001f04270 */
[----:B------:R1:W-:Y:S01]  /*13770*/  @P1 STG.E.U16 desc[UR14][R10.64+0x32], R19 ;  /* 0x000032130a001986 */ /* 0x0003e2000c10150e */
[C---:B------:R-:W-:Y:S02]  /*13780*/  ISETP.GT.AND P1, PT, R0.reuse, 0x8, P2 ;  /* 0x000000080000780c */ /* 0x040fe40001724270 */
[----:B------:R-:W-:-:S05]  /*13790*/  ISETP.GT.AND P5, PT, R0, 0x8, P3 ;  /* 0x000000080000780c */ /* 0x000fca0001fa4270 */
[----:B------:R1:W-:Y:S04]  /*137a0*/  @P4 STG.E.U16 desc[UR14][R4.64+0x42], R225 ;  /* 0x000042e104004986 */ /* 0x0003e8000c10150e */
[----:B------:R1:W-:Y:S01]  /*137b0*/  @P0 STG.E.U16 desc[UR14][R4.64+0x40], R224 ;  /* 0x000040e004000986 */ /* 0x0003e2000c10150e */
[----:B------:R-:W-:-:S03]  /*137c0*/  ISETP.GT.AND P0, PT, R3, 0x28, PT ;  /* 0x000000280300780c */ /* 0x000fc60003f04270 */
[----:B------:R1:W-:Y:S01]  /*137d0*/  @P1 STG.E.U16 desc[UR14][R8.64+0x42], R227 ;  /* 0x000042e308001986 */ /* 0x0003e2000c10150e */
[----:B------:R-:W-:-:S03]  /*137e0*/  ISETP.GT.AND P1, PT, R3, 0x29, PT ;  /* 0x000000290300780c */ /* 0x000fc60003f24270 */
[----:B------:R1:W-:Y:S01]  /*137f0*/  @P5 STG.E.U16 desc[UR14][R8.64+0x40], R226 ;  /* 0x000040e208005986 */ /* 0x0003e2000c10150e */
[C---:B------:R-:W-:Y:S02]  /*13800*/  ISETP.GT.AND P5, PT, R0.reuse, RZ, P0 ;  /* 0x000000ff0000720c */ /* 0x040fe400007a4270 */
[----:B------:R-:W-:-:S11]  /*13810*/  ISETP.GT.AND P4, PT, R0, RZ, P1 ;  /* 0x000000ff0000720c */ /* 0x000fd60000f84270 */
[----:B------:R1:W-:Y:S01]  /*13820*/  @P5 STG.E.U16 desc[UR14][R4.64+0x50], R228 ;  /* 0x000050e404005986 */ /* 0x0003e2000c10150e */
[----:B------:R-:W-:-:S03]  /*13830*/  ISETP.GT.AND P5, PT, R0, 0x8, P0 ;  /* 0x000000080000780c */ /* 0x000fc600007a4270 */
[----:B------:R1:W-:Y:S01]  /*13840*/  @P4 STG.E.U16 desc[UR14][R4.64+0x52], R229 ;  /* 0x000052e504004986 */ /* 0x0003e2000c10150e */
[----:B------:R-:W-:-:S09]  /*13850*/  ISETP.GT.AND P4, PT, R0, 0x8, P1 ;  /* 0x000000080000780c */ /* 0x000fd20000f84270 */
[----:B------:R1:W-:Y:S01]  /*13860*/  @P5 STG.E.U16 desc[UR14][R8.64+0x50], R230 ;  /* 0x000050e608005986 */ /* 0x0003e2000c10150e */
[----:B------:R-:W-:-:S03]  /*13870*/  ISETP.GT.AND P5, PT, R0, 0x80, P3 ;  /* 0x000000800000780c */ /* 0x000fc60001fa4270 */
[----:B------:R1:W-:Y:S01]  /*13880*/  @P4 STG.E.U16 desc[UR14][R8.64+0x52], R231 ;  /* 0x000052e708004986 */ /* 0x0003e2000c10150e */
[C---:B------:R-:W-:Y:S02]  /*13890*/  ISETP.GT.AND P4, PT, R0.reuse, 0x80, P2 ;  /* 0x000000800000780c */ /* 0x040fe40001784270 */
[C---:B------:R-:W-:Y:S02]  /*138a0*/  ISETP.GT.AND P3, PT, R0.reuse, 0x88, P3 ;  /* 0x000000880000780c */ /* 0x040fe40001f64270 */
[----:B------:R-:W-:-:S05]  /*138b0*/  ISETP.GT.AND P2, PT, R0, 0x88, P2 ;  /* 0x000000880000780c */ /* 0x000fca0001744270 */
[----:B------:R1:W-:Y:S04]  /*138c0*/  @P5 STG.E.U16 desc[UR14][R6.64+0x40], R216 ;  /* 0x000040d806005986 */ /* 0x0003e8000c10150e */
[----:B------:R1:W-:Y:S04]  /*138d0*/  @P4 STG.E.U16 desc[UR14][R6.64+0x42], R217 ;  /* 0x000042d906004986 */ /* 0x0003e8000c10150e */
[----:B------:R1:W-:Y:S01]  /*138e0*/  @P3 STG.E.U16 desc[UR14][R10.64+0x40], R218 ;  /* 0x000040da0a003986 */ /* 0x0003e2000c10150e */
[C---:B------:R-:W-:Y:S02]  /*138f0*/  ISETP.GT.AND P3, PT, R0.reuse, 0x80, P1 ;  /* 0x000000800000780c */ /* 0x040fe40000f64270 */
[----:B------:R-:W-:-:S02]  /*13900*/  ISETP.GT.AND P4, PT, R0, 0x80, P0 ;  /* 0x000000800000780c */ /* 0x000fc40000784270 */
[C---:B------:R-:W-:Y:S02]  /*13910*/  ISETP.GT.AND P0, PT, R0.reuse, 0x88, P0 ;  /* 0x000000880000780c */ /* 0x040fe40000704270 */
[----:B------:R-:W-:Y:S01]  /*13920*/  ISETP.GT.AND P1, PT, R0, 0x88, P1 ;  /* 0x000000880000780c */ /* 0x000fe20000f24270 */
[----:B------:R1:W-:Y:S01]  /*13930*/  @P2 STG.E.U16 desc[UR14][R10.64+0x42], R219 ;  /* 0x000042db0a002986 */ /* 0x0003e2000c10150e */
[----:B------:R-:W-:-:S05]  /*13940*/  ISETP.GT.AND P2, PT, R3, 0x31, PT ;  /* 0x000000310300780c */ /* 0x000fca0003f44270 */
[----:B------:R1:W-:Y:S01]  /*13950*/  @P3 STG.E.U16 desc[UR14][R6.64+0x52], R221 ;  /* 0x000052dd06003986 */ /* 0x0003e2000c10150e */
[----:B------:R-:W-:-:S03]  /*13960*/  ISETP.GT.AND P3, PT, R3, 0x30, PT ;  /* 0x000000300300780c */ /* 0x000fc60003f64270 */
[----:B------:R1:W-:Y:S01]  /*13970*/  @P4 STG.E.U16 desc[UR14][R6.64+0x50], R220 ;  /* 0x000050dc06004986 */ /* 0x0003e2000c10150e */
[----:B------:R-:W-:-:S03]  /*13980*/  ISETP.GT.AND P4, PT, R0, RZ, P2 ;  /* 0x000000ff0000720c */ /* 0x000fc60001784270 */
[----:B------:R1:W-:Y:S01]  /*13990*/  @P0 STG.E.U16 desc[UR14][R10.64+0x50], R222 ;  /* 0x000050de0a000986 */ /* 0x0003e2000c10150e */
[----:B------:R-:W-:-:S03]  /*139a0*/  ISETP.GT.AND P0, PT, R0, RZ, P3 ;  /* 0x000000ff0000720c */ /* 0x000fc60001f04270 */
[----:B------:R1:W-:Y:S01]  /*139b0*/  @P1 STG.E.U16 desc[UR14][R10.64+0x52], R223 ;  /* 0x000052df0a001986 */ /* 0x0003e2000c10150e */
[----:B------:R-:W-:Y:S01]  /*139c0*/  ISETP.GT.AND P1, PT, R0, 0x8, P2 ;  /* 0x000000080000780c */ /* 0x000fe20001724270 */
[-C--:B------:R-:W-:Y:S01]  /*139d0*/  FMUL R208, R208, R2.reuse ;  /* 0x00000002d0d07220 */ /* 0x080fe20000400000 */
[-C--:B------:R-:W-:Y:S01]  /*139e0*/  FMUL R209, R209, R2.reuse ;  /* 0x00000002d1d17220 */ /* 0x080fe20000400000 */
[-C--:B------:R-:W-:Y:S01]  /*139f0*/  FMUL R211, R211, R2.reuse ;  /* 0x00000002d3d37220 */ /* 0x080fe20000400000 */
[----:B------:R-:W-:Y:S01]  /*13a00*/  ISETP.GT.AND P5, PT, R0, 0x8, P3 ;  /* 0x000000080000780c */ /* 0x000fe20001fa4270 */
[----:B------:R-:W-:Y:S01]  /*13a10*/  FMUL R210, R210, R2 ;  /* 0x00000002d2d27220 */ /* 0x000fe20000400000 */
[----:B------:R-:W-:Y:S02]  /*13a20*/  F2FP.BF16.F32.PACK_AB R208, RZ, R208 ;  /* 0x000000d0ffd0723e */ /* 0x000fe400000010ff */
[----:B------:R-:W-:Y:S02]  /*13a30*/  F2FP.BF16.F32.PACK_AB R209, RZ, R209 ;  /* 0x000000d1ffd1723e */ /* 0x000fe400000010ff */
[----:B------:R-:W-:Y:S01]  /*13a40*/  F2FP.BF16.F32.PACK_AB R211, RZ, R211 ;  /* 0x000000d3ffd3723e */ /* 0x000fe200000010ff */
[----:B------:R1:W-:Y:S01]  /*13a50*/  @P0 STG.E.U16 desc[UR14][R4.64+0x60], R208 ;  /* 0x000060d004000986 */ /* 0x0003e2000c10150e */
[----:B------:R-:W-:-:S03]  /*13a60*/  F2FP.BF16.F32.PACK_AB R210, RZ, R210 ;  /* 0x000000d2ffd2723e */ /* 0x000fc600000010ff */
[----:B------:R1:W-:Y:S01]  /*13a70*/  @P4 STG.E.U16 desc[UR14][R4.64+0x62], R209 ;  /* 0x000062d104004986 */ /* 0x0003e2000c10150e */
[----:B------:R-:W-:-:S03]  /*13a80*/  ISETP.GT.AND P0, PT, R3, 0x38, PT ;  /* 0x000000380300780c */ /* 0x000fc60003f04270 */
[----:B------:R1:W-:Y:S01]  /*13a90*/  @P1 STG.E.U16 desc[UR14][R8.64+0x62], R211 ;  /* 0x000062d308001986 */ /* 0x0003e2000c10150e */
[----:B------:R-:W-:-:S03]  /*13aa0*/  ISETP.GT.AND P1, PT, R3, 0x39, PT ;  /* 0x000000390300780c */ /* 0x000fc60003f24270 */
[----:B------:R1:W-:Y:S01]  /*13ab0*/  @P5 STG.E.U16 desc[UR14][R8.64+0x60], R210 ;  /* 0x000060d208005986 */ /* 0x0003e2000c10150e */
[C---:B------:R-:W-:Y:S02]  /*13ac0*/  ISETP.GT.AND P5, PT, R0.reuse, RZ, P0 ;  /* 0x000000ff0000720c */ /* 0x040fe400007a4270 */
[----:B------:R-:W-:Y:S01]  /*13ad0*/  ISETP.GT.AND P4, PT, R0, RZ, P1 ;  /* 0x000000ff0000720c */ /* 0x000fe20000f84270 */
[-C--:B------:R-:W-:Y:S01]  /*13ae0*/  FMUL R212, R212, R2.reuse ;  /* 0x00000002d4d47220 */ /* 0x080fe20000400000 */
[----:B------:R-:W-:-:S04]  /*13af0*/  FMUL R213, R213, R2 ;  /* 0x00000002d5d57220 */ /* 0x000fc80000400000 */
[----:B------:R-:W-:Y:S02]  /*13b00*/  F2FP.BF16.F32.PACK_AB R212, RZ, R212 ;  /* 0x000000d4ffd4723e */ /* 0x000fe400000010ff */
[----:B------:R-:W-:-:S03]  /*13b10*/  F2FP.BF16.F32.PACK_AB R213, RZ, R213 ;  /* 0x000000d5ffd5723e */ /* 0x000fc600000010ff */
[----:B------:R1:W-:Y:S01]  /*13b20*/  @P5 STG.E.U16 desc[UR14][R4.64+0x70], R212 ;  /* 0x000070d404005986 */ /* 0x0003e2000c10150e */
[----:B------:R-:W-:-:S03]  /*13b30*/  ISETP.GT.AND P5, PT, R0, 0x8, P0 ;  /* 0x000000080000780c */ /* 0x000fc600007a4270 */
[----:B------:R1:W-:Y:S01]  /*13b40*/  @P4 STG.E.U16 desc[UR14][R4.64+0x72], R213 ;  /* 0x000072d504004986 */ /* 0x0003e2000c10150e */
[----:B------:R-:W-:Y:S01]  /*13b50*/  ISETP.GT.AND P4, PT, R0, 0x8, P1 ;  /* 0x000000080000780c */ /* 0x000fe20000f84270 */
[-C--:B------:R-:W-:Y:S01]  /*13b60*/  FMUL R214, R214, R2.reuse ;  /* 0x00000002d6d67220 */ /* 0x080fe20000400000 */
[----:B------:R-:W-:-:S04]  /*13b70*/  FMUL R215, R215, R2 ;  /* 0x00000002d7d77220 */ /* 0x000fc80000400000 */
[----:B------:R-:W-:Y:S02]  /*13b80*/  F2FP.BF16.F32.PACK_AB R214, RZ, R214 ;  /* 0x000000d6ffd6723e */ /* 0x000fe400000010ff */
[----:B------:R-:W-:-:S03]  /*13b90*/  F2FP.BF16.F32.PACK_AB R215, RZ, R215 ;  /* 0x000000d7ffd7723e */ /* 0x000fc600000010ff */
[----:B------:R1:W-:Y:S01]  /*13ba0*/  @P5 STG.E.U16 desc[UR14][R8.64+0x70], R214 ;  /* 0x000070d608005986 */ /* 0x0003e2000c10150e */
[----:B------:R-:W-:-:S03]  /*13bb0*/  ISETP.GT.AND P5, PT, R0, 0x80, P3 ;  /* 0x000000800000780c */ /* 0x000fc60001fa4270 */
[----:B------:R1:W-:Y:S01]  /*13bc0*/  @P4 STG.E.U16 desc[UR14][R8.64+0x72], R215 ;  /* 0x000072d708004986 */ /* 0x0003e2000c10150e */
[C---:B------:R-:W-:Y:S02]  /*13bd0*/  ISETP.GT.AND P4, PT, R0.reuse, 0x80, P2 ;  /* 0x000000800000780c */ /* 0x040fe40001784270 */
[----:B------:R-:W-:Y:S01]  /*13be0*/  ISETP.GT.AND P3, PT, R0, 0x88, P3 ;  /* 0x000000880000780c */ /* 0x000fe20001f64270 */
[-C--:B------:R-:W-:Y:S01]  /*13bf0*/  FMUL R200, R200, R2.reuse ;  /* 0x00000002c8c87220 */ /* 0x080fe20000400000 */
[-C--:B------:R-:W-:Y:S01]  /*13c00*/  FMUL R201, R201, R2.reuse ;  /* 0x00000002c9c97220 */ /* 0x080fe20000400000 */
[----:B------:R-:W-:-:S03]  /*13c10*/  FMUL R202, R202, R2 ;  /* 0x00000002caca7220 */ /* 0x000fc60000400000 */
[----:B------:R-:W-:Y:S02]  /*13c20*/  F2FP.BF16.F32.PACK_AB R200, RZ, R200 ;  /* 0x000000c8ffc8723e */ /* 0x000fe400000010ff */
[----:B------:R-:W-:Y:S02]  /*13c30*/  F2FP.BF16.F32.PACK_AB R201, RZ, R201 ;  /* 0x000000c9ffc9723e */ /* 0x000fe400000010ff */
[----:B------:R-:W-:Y:S01]  /*13c40*/  F2FP.BF16.F32.PACK_AB R202, RZ, R202 ;  /* 0x000000caffca723e */ /* 0x000fe200000010ff */
[----:B------:R1:W-:Y:S01]  /*13c50*/  @P5 STG.E.U16 desc[UR14][R6.64+0x60], R200 ;  /* 0x000060c806005986 */ /* 0x0003e2000c10150e */
[----:B------:R-:W-:-:S03]  /*13c60*/  ISETP.GT.AND P2, PT, R0, 0x88, P2 ;  /* 0x000000880000780c */ /* 0x000fc60001744270 */
[----:B------:R1:W-:Y:S01]  /*13c70*/  @P4 STG.E.U16 desc[UR14][R6.64+0x62], R201 ;  /* 0x000062c906004986 */ /* 0x0003e2000c10150e */
[----:B------:R-:W-:-:S03]  /*13c80*/  FMUL R203, R203, R2 ;  /* 0x00000002cbcb7220 */ /* 0x000fc60000400000 */
[----:B------:R1:W-:Y:S01]  /*13c90*/  @P3 STG.E.U16 desc[UR14][R10.64+0x60], R202 ;  /* 0x000060ca0a003986 */ /* 0x0003e2000c10150e */
[C---:B------:R-:W-:Y:S01]  /*13ca0*/  ISETP.GT.AND P3, PT, R0.reuse, 0x80, P1 ;  /* 0x000000800000780c */ /* 0x040fe20000f64270 */
        /* <DEDUP_REMOVED lines=643> */
[----:B------:R-:W-:-:S02]  /*164e0*/  F2FP.BF16.F32.PACK_AB R51, RZ, R51 ;  /* 0x00000033ff33723e */ /* 0x000fc400000010ff */
[C---:B------:R-:W-:Y:S01]  /*164f0*/  ISETP.GT.AND P0, PT, R3.reuse, 0xd8, PT ;  /* 0x000000d80300780c */ /* 0x040fe20003f04270 */
[----:B------:R1:W-:Y:S04]  /*16500*/  @P4 STG.E.U16 desc[UR14][R4.64+0x1a2], R49 ;  /* 0x0001a23104004986 */ /* 0x0003e8000c10150e */
[----:B------:R1:W-:Y:S01]  /*16510*/  @P1 STG.E.U16 desc[UR14][R8.64+0x1a0], R50 ;  /* 0x0001a03208001986 */ /* 0x0003e2000c10150e */
[----:B------:R-:W-:Y:S02]  /*16520*/  ISETP.GT.AND P1, PT, R3, 0xd9, PT ;  /* 0x000000d90300780c */ /* 0x000fe40003f24270 */
[C---:B------:R-:W-:Y:S01]  /*16530*/  ISETP.GT.AND P4, PT, R0.reuse, RZ, P0 ;  /* 0x000000ff0000720c */ /* 0x040fe20000784270 */
[----:B------:R1:W-:Y:S01]  /*16540*/  @P5 STG.E.U16 desc[UR14][R8.64+0x1a2], R51 ;  /* 0x0001a23308005986 */ /* 0x0003e2000c10150e */
        /* <DEDUP_REMOVED lines=32> */
[C---:B------:R-:W-:Y:S02]  /*16750*/  ISETP.GT.AND P0, PT, R0.reuse, 0x88, P0 ;  /* 0x000000880000780c */ /* 0x040fe40000704270 */
[----:B------:R-:W-:Y:S01]  /*16760*/  ISETP.GT.AND P1, PT, R0, 0x88, P1 ;  /* 0x000000880000780c */ /* 0x000fe20000f24270 */
[-C--:B------:R-:W-:Y:S01]  /*16770*/  FMUL R44, R44, R2.reuse ;  /* 0x000000022c2c7220 */ /* 0x080fe20000400000 */
[-C--:B------:R-:W-:Y:S01]  /*16780*/  FMUL R46, R46, R2.reuse ;  /* 0x000000022e2e7220 */ /* 0x080fe20000400000 */
[----:B------:R-:W-:Y:S01]  /*16790*/  FMUL R47, R47, R2 ;  /* 0x000000022f2f7220 */ /* 0x000fe20000400000 */
[----:B------:R-:W-:-:S02]  /*167a0*/  F2FP.BF16.F32.PACK_AB R43, RZ, R43 ;  /* 0x0000002bff2b723e */ /* 0x000fc400000010ff */
[----:B------:R-:W-:Y:S02]  /*167b0*/  F2FP.BF16.F32.PACK_AB R45, RZ, R45 ;  /* 0x0000002dff2d723e */ /* 0x000fe400000010ff */
[----:B------:R-:W-:Y:S01]  /*167c0*/  F2FP.BF16.F32.PACK_AB R44, RZ, R44 ;  /* 0x0000002cff2c723e */ /* 0x000fe200000010ff */
[----:B------:R1:W-:Y:S01]  /*167d0*/  @P2 STG.E.U16 desc[UR14][R10.64+0x1a2], R43 ;  /* 0x0001a22b0a002986 */ /* 0x0003e2000c10150e */
[----:B------:R-:W-:Y:S02]  /*167e0*/  F2FP.BF16.F32.PACK_AB R46, RZ, R46 ;  /* 0x0000002eff2e723e */ /* 0x000fe400000010ff */
[----:B------:R-:W-:Y:S01]  /*167f0*/  F2FP.BF16.F32.PACK_AB R47, RZ, R47 ;  /* 0x0000002fff2f723e */ /* 0x000fe200000010ff */
[----:B------:R1:W-:Y:S01]  /*16800*/  @P3 STG.E.U16 desc[UR14][R6.64+0x1b2], R45 ;  /* 0x0001b22d06003986 */ /* 0x0003e2000c10150e */
[C---:B------:R-:W-:Y:S02]  /*16810*/  ISETP.GT.AND P2, PT, R3.reuse, 0xe0, PT ;  /* 0x000000e00300780c */ /* 0x040fe40003f44270 */
[----:B------:R-:W-:Y:S01]  /*16820*/  ISETP.GT.AND P3, PT, R3, 0xe1, PT ;  /* 0x000000e10300780c */ /* 0x000fe20003f64270 */
[----:B------:R1:W-:Y:S04]  /*16830*/  @P4 STG.E.U16 desc[UR14][R6.64+0x1b0], R44 ;  /* 0x0001b02c06004986 */ /* 0x0003e8000c10150e */
[----:B------:R1:W-:Y:S01]  /*16840*/  @P0 STG.E.U16 desc[UR14][R10.64+0x1b0], R46 ;  /* 0x0001b02e0a000986 */ /* 0x0003e2000c10150e */
[----:B------:R-:W-:-:S03]  /*16850*/  ISETP.GT.AND P0, PT, R0, RZ, P2 ;  /* 0x000000ff0000720c */ /* 0x000fc60001704270 */
[----:B------:R1:W-:Y:S01]  /*16860*/  @P1 STG.E.U16 desc[UR14][R10.64+0x1b2], R47 ;  /* 0x0001b22f0a001986 */ /* 0x0003e2000c10150e */
[----:B------:R-:W-:Y:S01]  /*16870*/  ISETP.GT.AND P1, PT, R0, RZ, P3 ;  /* 0x000000ff0000720c */ /* 0x000fe20001f24270 */
[-C--:B------:R-:W-:Y:S01]  /*16880*/  FMUL R32, R32, R2.reuse ;  /* 0x0000000220207220 */ /* 0x080fe20000400000 */
[-C--:B------:R-:W-:Y:S01]  /*16890*/  FMUL R33, R33, R2.reuse ;  /* 0x0000000221217220 */ /* 0x080fe20000400000 */
[C---:B------:R-:W-:Y:S02]  /*168a0*/  ISETP.GT.AND P4, PT, R0.reuse, 0x8, P2 ;  /* 0x000000080000780c */ /* 0x040fe40001784270 */
[----:B------:R-:W-:Y:S01]  /*168b0*/  ISETP.GT.AND P5, PT, R0, 0x8, P3 ;  /* 0x000000080000780c */ /* 0x000fe20001fa4270 */
[-C--:B------:R-:W-:Y:S01]  /*168c0*/  FMUL R34, R34, R2.reuse ;  /* 0x0000000222227220 */ /* 0x080fe20000400000 */
[----:B------:R-:W-:Y:S01]  /*168d0*/  FMUL R35, R35, R2 ;  /* 0x0000000223237220 */ /* 0x000fe20000400000 */
[----:B------:R-:W-:Y:S02]  /*168e0*/  F2FP.BF16.F32.PACK_AB R32, RZ, R32 ;  /* 0x00000020ff20723e */ /* 0x000fe400000010ff */
[----:B------:R-:W-:-:S02]  /*168f0*/  F2FP.BF16.F32.PACK_AB R33, RZ, R33 ;  /* 0x00000021ff21723e */ /* 0x000fc400000010ff */
[----:B------:R-:W-:Y:S01]  /*16900*/  F2FP.BF16.F32.PACK_AB R34, RZ, R34 ;  /* 0x00000022ff22723e */ /* 0x000fe200000010ff */
[----:B------:R1:W-:Y:S01]  /*16910*/  @P0 STG.E.U16 desc[UR14][R4.64+0x1c0], R32 ;  /* 0x0001c02004000986 */ /* 0x0003e2000c10150e */
[----:B------:R-:W-:Y:S02]  /*16920*/  F2FP.BF16.F32.PACK_AB R35, RZ, R35 ;  /* 0x00000023ff23723e */ /* 0x000fe400000010ff */
[C---:B------:R-:W-:Y:S01]  /*16930*/  ISETP.GT.AND P0, PT, R3.reuse, 0xe9, PT ;  /* 0x000000e90300780c */ /* 0x040fe20003f04270 */
[----:B------:R1:W-:Y:S01]  /*16940*/  @P1 STG.E.U16 desc[UR14][R4.64+0x1c2], R33 ;  /* 0x0001c22104001986 */ /* 0x0003e2000c10150e */
[----:B------:R-:W-:-:S03]  /*16950*/  ISETP.GT.AND P1, PT, R3, 0xe8, PT ;  /* 0x000000e80300780c */ /* 0x000fc60003f24270 */
[----:B------:R1:W-:Y:S01]  /*16960*/  @P4 STG.E.U16 desc[UR14][R8.64+0x1c0], R34 ;  /* 0x0001c02208004986 */ /* 0x0003e2000c10150e */
[----:B------:R-:W-:-:S03]  /*16970*/  ISETP.GT.AND P4, PT, R0, RZ, P0 ;  /* 0x000000ff0000720c */ /* 0x000fc60000784270 */
[----:B------:R1:W-:Y:S01]  /*16980*/  @P5 STG.E.U16 desc[UR14][R8.64+0x1c2], R35 ;  /* 0x0001c22308005986 */ /* 0x0003e2000c10150e */
[----:B------:R-:W-:Y:S01]  /*16990*/  ISETP.GT.AND P5, PT, R0, RZ, P1 ;  /* 0x000000ff0000720c */ /* 0x000fe20000fa4270 */
[-C--:B------:R-:W-:Y:S01]  /*169a0*/  FMUL R36, R36, R2.reuse ;  /* 0x0000000224247220 */ /* 0x080fe20000400000 */
[----:B------:R-:W-:-:S04]  /*169b0*/  FMUL R37, R37, R2 ;  /* 0x0000000225257220 */ /* 0x000fc80000400000 */
[----:B------:R-:W-:Y:S02]  /*169c0*/  F2FP.BF16.F32.PACK_AB R36, RZ, R36 ;  /* 0x00000024ff24723e */ /* 0x000fe400000010ff */
[----:B------:R-:W-:Y:S01]  /*169d0*/  F2FP.BF16.F32.PACK_AB R37, RZ, R37 ;  /* 0x00000025ff25723e */ /* 0x000fe200000010ff */
[----:B------:R-:W-:-:S04]  /*169e0*/  FMUL R38, R38, R2 ;  /* 0x0000000226267220 */ /* 0x000fc80000400000 */
[----:B------:R1:W-:Y:S01]  /*169f0*/  @P5 STG.E.U16 desc[UR14][R4.64+0x1d0], R36 ;  /* 0x0001d02404005986 */ /* 0x0003e2000c10150e */
[----:B------:R-:W-:-:S03]  /*16a00*/  ISETP.GT.AND P5, PT, R0, 0x8, P1 ;  /* 0x000000080000780c */ /* 0x000fc60000fa4270 */
[----:B------:R1:W-:Y:S01]  /*16a10*/  @P4 STG.E.U16 desc[UR14][R4.64+0x1d2], R37 ;  /* 0x0001d22504004986 */ /* 0x0003e2000c10150e */
[----:B------:R-:W-:Y:S01]  /*16a20*/  ISETP.GT.AND P4, PT, R0, 0x8, P0 ;  /* 0x000000080000780c */ /* 0x000fe20000784270 */
[----:B------:R-:W-:Y:S01]  /*16a30*/  FMUL R39, R39, R2 ;  /* 0x0000000227277220 */ /* 0x000fe20000400000 */
[----:B------:R-:W-:-:S04]  /*16a40*/  F2FP.BF16.F32.PACK_AB R38, RZ, R38 ;  /* 0x00000026ff26723e */ /* 0x000fc800000010ff */
        /* <DEDUP_REMOVED lines=8> */
[----:B------:R-:W-:Y:S02]  /*16ad0*/  F2FP.BF16.F32.PACK_AB R25, RZ, R25 ;  /* 0x00000019ff19723e */ /* 0x000fe400000010ff */
[C---:B------:R-:W-:Y:S02]  /*16ae0*/  ISETP.GT.AND P2, PT, R0.reuse, 0x88, P2 ;  /* 0x000000880000780c */ /* 0x040fe40001744270 */
[C---:B------:R-:W-:Y:S01]  /*16af0*/  ISETP.GT.AND P3, PT, R0.reuse, 0x88, P3 ;  /* 0x000000880000780c */ /* 0x040fe20001f64270 */
[----:B------:R1:W-:Y:S01]  /*16b00*/  @P4 STG.E.U16 desc[UR14][R6.64+0x1c0], R24 ;  /* 0x0001c01806004986 */ /* 0x0003e2000c10150e */
[----:B------:R-:W-:-:S03]  /*16b10*/  ISETP.GT.AND P4, PT, R0, 0x80, P0 ;  /* 0x000000800000780c */ /* 0x000fc60000784270 */
[----:B------:R1:W-:Y:S01]  /*16b20*/  @P5 STG.E.U16 desc[UR14][R6.64+0x1c2], R25 ;  /* 0x0001c21906005986 */ /* 0x0003e2000c10150e */
[----:B------:R-:W-:Y:S01]  /*16b30*/  ISETP.GT.AND P5, PT, R0, 0x80, P1 ;  /* 0x000000800000780c */ /* 0x000fe20000fa4270 */
[-C--:B------:R-:W-:Y:S01]  /*16b40*/  FMUL R26, R26, R2.reuse ;  /* 0x000000021a1a7220 */ /* 0x080fe20000400000 */
[C---:B------:R-:W-:Y:S01]  /*16b50*/  ISETP.GT.AND P1, PT, R0.reuse, 0x88, P1 ;  /* 0x000000880000780c */ /* 0x040fe20000f24270 */
[-C--:B------:R-:W-:Y:S01]  /*16b60*/  FMUL R27, R27, R2.reuse ;  /* 0x000000021b1b7220 */ /* 0x080fe20000400000 */
[----:B------:R-:W-:Y:S01]  /*16b70*/  ISETP.GT.AND P0, PT, R0, 0x88, P0 ;  /* 0x000000880000780c */ /* 0x000fe20000704270 */
        /* <DEDUP_REMOVED lines=8> */
[----:B------:R-:W-:Y:S02]  /*16c00*/  F2FP.BF16.F32.PACK_AB R30, RZ, R30 ;  /* 0x0000001eff1e723e */ /* 0x000fe400000010ff */
[----:B------:R-:W-:Y:S01]  /*16c10*/  F2FP.BF16.F32.PACK_AB R31, RZ, R31 ;  /* 0x0000001fff1f723e */ /* 0x000fe200000010ff */
[----:B------:R1:W-:Y:S04]  /*16c20*/  @P2 STG.E.U16 desc[UR14][R10.64+0x1c0], R26 ;  /* 0x0001c01a0a002986 */ /* 0x0003e8000c10150e */
[----:B------:R1:W-:Y:S04]  /*16c30*/  @P3 STG.E.U16 desc[UR14][R10.64+0x1c2], R27 ;  /* 0x0001c21b0a003986 */ /* 0x0003e8000c10150e */
[----:B------:R1:W-:Y:S04]  /*16c40*/  @P5 STG.E.U16 desc[UR14][R6.64+0x1d0], R28 ;  /* 0x0001d01c06005986 */ /* 0x0003e8000c10150e */
[----:B------:R1:W-:Y:S04]  /*16c50*/  @P4 STG.E.U16 desc[UR14][R6.64+0x1d2], R29 ;  /* 0x0001d21d06004986 */ /* 0x0003e8000c10150e */
[----:B------:R1:W-:Y:S04]  /*16c60*/  @P1 STG.E.U16 desc[UR14][R10.64+0x1d0], R30 ;  /* 0x0001d01e0a001986 */ /* 0x0003e8000c10150e */
[----:B------:R1:W-:Y:S02]  /*16c70*/  @P0 STG.E.U16 desc[UR14][R10.64+0x1d2], R31 ;  /* 0x0001d21f0a000986 */ /* 0x0003e4000c10150e */
.L_x_510:
[----:B------:R-:W-:Y:S05]  /*16c80*/  BSYNC B0 ;  /* 0x0000000000007941 */ /* 0x000fea0003800000 */
.L_x_34:
[----:B-1----:R-:W2:Y:S04]  /*16c90*/  LDL.LU R5, [R1+0xa0] ;  /* 0x0000a00001057983 */ /* 0x002ea80000300800 */
[----:B0-----:R-:W2:Y:S01]  /*16ca0*/  LDL.LU R4, [R1+0xa4] ;  /* 0x0000a40001047983 */ /* 0x001ea20000300800 */
[----:B------:R-:W-:Y:S01]  /*16cb0*/  ULDC UR4, c[0x0][0xc] ;  /* 0x0000030000047ab9 */ /* 0x000fe20000000800 */
[----:B------:R-:W-:Y:S01]  /*16cc0*/  ULDC UR5, c[0x0][0x10] ;  /* 0x0000040000057ab9 */ /* 0x000fe20000000800 */
[----:B------:R-:W2:Y:S01]  /*16cd0*/  LDC R3, c[0x0][0x14] ;  /* 0x00000500ff037b82 */ /* 0x000ea20000000800 */
[----:B------:R-:W-:Y:S01]  /*16ce0*/  UIMAD.WIDE.U32 UR4, UR4, UR5, URZ ;  /* 0x00000005040472a5 */ /* 0x000fe2000f8e003f */
[----:B------:R-:W-:-:S05]  /*16cf0*/  PRMT R0, RZ, 0x7610, R0 ;  /* 0x00007610ff007816 */ /* 0x000fca0000000000 */
[----:B--2---:R-:W-:-:S04]  /*16d00*/  IMAD.WIDE.U32 R4, R3, UR4, R4 ;  /* 0x0000000403047c25 */ /* 0x004fc8000f8e0004 */
[----:B------:R-:W-:Y:S01]  /*16d10*/  IMAD R3, R3, UR5, RZ ;  /* 0x0000000503037c24 */ /* 0x000fe2000f8e02ff */
[----:B------:R-:W-:Y:S01]  /*16d20*/  ULDC.64 UR4, c[0x0][0x650] ;  /* 0x0001940000047ab9 */ /* 0x000fe20000000a00 */
[----:B------:R-:W-:Y:S01]  /*16d30*/  IMAD.MOV.U32 R21, RZ, RZ, R4 ;  /* 0x000000ffff157224 */ /* 0x000fe200078e0004 */
[----:B------:R-:W-:Y:S01]  /*16d40*/  ISETP.GE.U32.AND P0, PT, R4, UR4, PT ;  /* 0x0000000404007c0c */ /* 0x000fe2000bf06070 */
[----:B------:R-:W-:Y:S01]  /*16d50*/  IMAD.IADD R23, R5, 0x1, R3 ;  /* 0x0000000105177824 */ /* 0x000fe200078e0203 */
[----:B------:R-:W-:Y:S02]  /*16d60*/  UMOV UR4, 0xffffffff ;  /* 0xffffffff00047882 */ /* 0x000fe40000000000 */
[----:B------:R-:W-:Y:S02]  /*16d70*/  IMAD.U32 R3, RZ, RZ, UR4 ;  /* 0x00000004ff037e24 */ /* 0x000fe4000f8e00ff */
[----:B------:R0:W-:Y:S01]  /*16d80*/  STL [R1+0xa0], R23 ;  /* 0x0000a01701007387 */ /* 0x0001e20000100800 */
[----:B------:R-:W-:Y:S01]  /*16d90*/  ISETP.GE.U32.AND.EX P0, PT, R23, UR5, PT, P0 ;  /* 0x0000000517007c0c */ /* 0x000fe2000bf06100 */
[----:B------:R-:W-:-:S02]  /*16da0*/  UMOV UR5, 0xffffffff ;  /* 0xffffffff00057882 */ /* 0x000fc40000000000 */
[----:B------:R0:W-:Y:S01]  /*16db0*/  STL [R1+0xa4], R21 ;  /* 0x0000a41501007387 */ /* 0x0001e20000100800 */
[----:B------:R-:W-:-:S03]  /*16dc0*/  IMAD.U32 R18, RZ, RZ, UR5 ;  /* 0x00000005ff127e24 */ /* 0x000fc6000f8e00ff */
[----:B------:R0:W-:Y:S06]  /*16dd0*/  STL [R1+0x9c], R3 ;  /* 0x00009c0301007387 */ /* 0x0001ec0000100800 */
[----:B------:R-:W-:Y:S05]  /*16de0*/  @P0 BRA `(.L_x_511) ;  /* 0x0000000400840947 */ /* 0x000fea0003800000 */
[----:B-----5:R-:W1:Y:S01]  /*16df0*/  S2R R17, SR_CTAID.X ;  /* 0x0000000000117919 */ /* 0x020e620000002500 */
[----:B------:R-:W2:Y:S01]  /*16e00*/  LDC.64 R10, c[0x0][0x628] ;  /* 0x00018a00ff0a7b82 */ /* 0x000ea20000000a00 */
[----:B------:R-:W-:Y:S01]  /*16e10*/  ULDC UR4, c[0x0][0x150] ;  /* 0x0000540000047ab9 */ /* 0x000fe20000000800 */
[----:B----4-:R-:W-:Y:S01]  /*16e20*/  IMAD.MOV.U32 R8, RZ, RZ, R21 ;  /* 0x000000ffff087224 */ /* 0x010fe200078e0015 */
[----:B------:R-:W4:Y:S01]  /*16e30*/  S2R R19, SR_CTAID.Y ;  /* 0x0000000000137919 */ /* 0x000f220000002600 */
[----:B------:R-:W-:-:S04]  /*16e40*/  IMAD.MOV.U32 R9, RZ, RZ, R23 ;  /* 0x000000ffff097224 */ /* 0x000fc800078e0017 */
[----:B------:R-:W0:Y:S08]  /*16e50*/  LDC R20, c[0x0][0x144] ;  /* 0x00005100ff147b82 */ /* 0x000e300000000800 */
[----:B------:R-:W0:Y:S08]  /*16e60*/  LDC R12, c[0x0][0x630] ;  /* 0x00018c00ff0c7b82 */ /* 0x000e300000000800 */
[----:B------:R-:W0:Y:S01]  /*16e70*/  LDC.64 R14, c[0x0][0x620] ;  /* 0x00018800ff0e7b82 */ /* 0x000e220000000a00 */
[----:B--2---:R-:W-:-:S04]  /*16e80*/  ISETP.NE.U32.AND P0, PT, R10, RZ, PT ;  /* 0x000000ff0a00720c */ /* 0x004fc80003f05070 */
[----:B------:R-:W-:Y:S02]  /*16e90*/  ISETP.NE.AND.EX P0, PT, R11, RZ, PT, P0 ;  /* 0x000000ff0b00720c */ /* 0x000fe40003f05300 */
[----:B-1----:R-:W-:-:S05]  /*16ea0*/  I2FP.F32.U32 R0, R17 ;  /* 0x0000001100007245 */ /* 0x002fca0000201000 */
[----:B------:R-:W-:-:S04]  /*16eb0*/  FMUL R0, R0, UR4 ;  /* 0x0000000400007c20 */ /* 0x000fc80008400000 */
[----:B------:R1:W2:Y:S02]  /*16ec0*/  F2I.U32.TRUNC.NTZ R18, R0 ;  /* 0x0000000000127305 */ /* 0x0002a4000020f000 */
[----:B----4-:R-:W-:Y:S05]  /*16ed0*/  @!P0 BRA `(.L_x_512) ;  /* 0x0000000000288947 */ /* 0x010fea0003800000 */
[----:B-1----:R-:W0:Y:S02]  /*16ee0*/  LDC R0, c[0x0][0x634] ;  /* 0x00018d00ff007b82 */ /* 0x002e240000000800 */
[----:B0-----:R-:W-:-:S05]  /*16ef0*/  IADD3 R3, P0, R21, R0, RZ ;  /* 0x0000000015037210 */ /* 0x001fca0007f1e0ff */
[----:B------:R-:W-:-:S04]  /*16f00*/  IMAD.X R13, RZ, RZ, R23, P0 ;  /* 0x000000ffff0d7224 */ /* 0x000fc800000e0617 */
[----:B------:R-:W-:-:S04]  /*16f10*/  IMAD.WIDE.U32 R4, R13, R10, RZ ;  /* 0x0000000a0d047225 */ /* 0x000fc800078e00ff */
[----:B---3--:R-:W-:-:S04]  /*16f20*/  IMAD.WIDE.U32 R6, P0, R3, R11, R4 ;  /* 0x0000000b03067225 */ /* 0x008fc80007800004 */
[----:B------:R-:W-:-:S04]  /*16f30*/  IMAD.WIDE.U32 R4, R3, R10, RZ ;  /* 0x0000000a03047225 */ /* 0x000fc800078e00ff */
[----:B------:R-:W-:Y:S01]  /*16f40*/  IMAD.X R9, RZ, RZ, RZ, P0 ;  /* 0x000000ffff097224 */ /* 0x000fe200000e06ff */
[----:B------:R-:W-:Y:S01]  /*16f50*/  IADD3 RZ, P0, R5, R6, RZ ;  /* 0x0000000605ff7210 */ /* 0x000fe20007f1e0ff */
[----:B------:R-:W-:-:S04]  /*16f60*/  IMAD.MOV.U32 R8, RZ, RZ, R7 ;  /* 0x000000ffff087224 */ /* 0x000fc800078e0007 */
[----:B------:R-:W-:-:S08]  /*16f70*/  IMAD.WIDE.U32.X R8, R13, R11, R8, P0 ;  /* 0x0000000b0d087225 */ /* 0x000fd000000e0408 */
.L_x_512:
[-CC-:B0-----:R-:W-:Y:S01]  /*16f80*/  SHF.R.U64 R27, R8, R12.reuse, R9.reuse ;  /* 0x0000000c081b7219 */ /* 0x181fe20000001209 */
[----:B------:R-:W0:Y:S01]  /*16f90*/  LDC.64 R24, c[0x0][0x640] ;  /* 0x00019000ff187b82 */ /* 0x000e220000000a00 */
[----:B-1----:R-:W-:Y:S01]  /*16fa0*/  SHF.R.U32.HI R0, RZ, R12, R9 ;  /* 0x0000000cff007219 */ /* 0x002fe20000011609 */
[----:B------:R-:W-:Y:S01]  /*16fb0*/  IMAD.MOV.U32 R4, RZ, RZ, R21 ;  /* 0x000000ffff047224 */ /* 0x000fe200078e0015 */
[----:B------:R-:W-:Y:S01]  /*16fc0*/  IADD3 R3, P0, RZ, -R27, RZ ;  /* 0x8000001bff037210 */ /* 0x000fe20007f1e0ff */
[----:B--2---:R-:W-:Y:S01]  /*16fd0*/  IMAD.MOV R18, RZ, RZ, -R18 ;  /* 0x000000ffff127224 */ /* 0x004fe200078e0a12 */
[----:B------:R-:W-:Y:S01]  /*16fe0*/  ULDC UR4, c[0x0][0x154] ;  /* 0x0000550000047ab9 */ /* 0x000fe20000000800 */
[----:B---3--:R-:W-:Y:S02]  /*16ff0*/  IMAD.MOV.U32 R7, RZ, RZ, 0x1 ;  /* 0x00000001ff077424 */ /* 0x008fe400078e00ff */
[----:B------:R-:W1:Y:S01]  /*17000*/  LDC R6, c[0x0][0x618] ;  /* 0x00018600ff067b82 */ /* 0x000e620000000800 */
[----:B------:R-:W-:-:S02]  /*17010*/  IMAD.X R5, RZ, RZ, ~R0, P0 ;  /* 0x000000ffff057224 */ /* 0x000fc400000e0e00 */
[----:B------:R-:W-:Y:S02]  /*17020*/  IMAD R17, R20, R18, R17 ;  /* 0x0000001214117224 */ /* 0x000fe400078e0211 */
[-C--:B------:R-:W-:Y:S02]  /*17030*/  IMAD R0, R5, R14.reuse, RZ ;  /* 0x0000000e05007224 */ /* 0x080fe400078e02ff */
[----:B------:R-:W-:Y:S01]  /*17040*/  IMAD.MOV.U32 R5, RZ, RZ, R23 ;  /* 0x000000ffff057224 */ /* 0x000fe200078e0017 */
[----:B------:R-:W2:Y:S01]  /*17050*/  LDC R8, c[0x0][0x608] ;  /* 0x00018200ff087b82 */ /* 0x000ea20000000800 */
[----:B------:R-:W-:-:S04]  /*17060*/  IMAD.WIDE.U32 R4, R3, R14, R4 ;  /* 0x0000000e03047225 */ /* 0x000fc800078e0004 */
[----:B------:R-:W-:-:S03]  /*17070*/  IMAD R3, R3, R15, R0 ;  /* 0x0000000f03037224 */ /* 0x000fc600078e0200 */
[----:B------:R-:W3:Y:S01]  /*17080*/  LDC R22, c[0x0][0x658] ;  /* 0x00019600ff167b82 */ /* 0x000ee20000000800 */
[----:B------:R-:W-:Y:S01]  /*17090*/  I2FP.F32.U32 R0, R19 ;  /* 0x0000001300007245 */ /* 0x000fe20000201000 */
[----:B------:R-:W-:Y:S01]  /*170a0*/  IMAD.IADD R3, R5, 0x1, R3 ;  /* 0x0000000105037824 */ /* 0x000fe200078e0203 */
[----:B0-----:R-:W-:Y:S01]  /*170b0*/  ISETP.NE.U32.AND P0, PT, R24, RZ, PT ;  /* 0x000000ff1800720c */ /* 0x001fe20003f05070 */
[----:B------:R-:W-:Y:S02]  /*170c0*/  IMAD.MOV.U32 R5, RZ, RZ, -0x1 ;  /* 0xffffffffff057424 */ /* 0x000fe400078e00ff */
[----:B------:R-:W-:Y:S02]  /*170d0*/  FMUL R0, R0, UR4 ;  /* 0x0000000400007c20 */ /* 0x000fe40008400000 */
[----:B------:R-:W0:Y:S01]  /*170e0*/  LDC R18, c[0x0][0x148] ;  /* 0x00005200ff127b82 */ /* 0x000e220000000800 */
[----:B-1----:R-:W-:Y:S01]  /*170f0*/  SHF.R.U64 R12, R4, R6, R3 ;  /* 0x00000006040c7219 */ /* 0x002fe20000001203 */
[----:B------:R1:W4:Y:S01]  /*17100*/  F2I.U32.TRUNC.NTZ R13, R0 ;  /* 0x00000000000d7305 */ /* 0x000322000020f000 */
[----:B------:R-:W-:-:S02]  /*17110*/  ISETP.NE.AND.EX P0, PT, R25, RZ, PT, P0 ;  /* 0x000000ff1900720c */ /* 0x000fc40003f05300 */
[----:B------:R-:W-:-:S03]  /*17120*/  SHF.R.U32.HI R3, RZ, R6, R3 ;  /* 0x00000006ff037219 */ /* 0x000fc60000011603 */
[----:B------:R-:W0:Y:S01]  /*17130*/  LDC R15, c[0x0][0x600] ;  /* 0x00018000ff0f7b82 */ /* 0x000e220000000800 */
[-CC-:B--2---:R-:W-:Y:S02]  /*17140*/  SHF.R.U64 R10, R12, R8.reuse, R3.reuse ;  /* 0x000000080c0a7219 */ /* 0x184fe40000001203 */
[----:B------:R-:W-:-:S05]  /*17150*/  SHF.R.U32.HI R3, RZ, R8, R3 ;  /* 0x00000008ff037219 */ /* 0x000fca0000011603 */
[----:B------:R-:W2:Y:S01]  /*17160*/  LDC R20, c[0x0][0x648] ;  /* 0x00019200ff147b82 */ /* 0x000ea20000000800 */
[-C--:B---3--:R-:W-:Y:S02]  /*17170*/  SHF.L.U32 R4, R5, R22.reuse, RZ ;  /* 0x0000001605047219 */ /* 0x088fe400000006ff */
[-CC-:B------:R-:W-:Y:S02]  /*17180*/  SHF.R.U64 R14, R10, R22.reuse, R3.reuse ;  /* 0x000000160a0e7219 */ /* 0x180fe40000001203 */
[----:B------:R-:W-:Y:S02]  /*17190*/  SHF.R.U32.HI R5, RZ, R22, R3 ;  /* 0x00000016ff057219 */ /* 0x000fe40000011603 */
[----:B------:R-:W-:Y:S01]  /*171a0*/  LOP3.LUT R21, RZ, R4, RZ, 0x33, !PT ;  /* 0x00000004ff157212 */ /* 0x000fe200078e33ff */
[----:B------:R-:W3:Y:S01]  /*171b0*/  LDC R23, c[0x0][0x638] ;  /* 0x00018e00ff177b82 */ /* 0x000ee20000000800 */
[----:B------:R-:W-:Y:S01]  /*171c0*/  SHF.L.U32 R22, R7, R22, RZ ;  /* 0x0000001607167219 */ /* 0x000fe200000006ff */
[----:B------:R-:W-:-:S06]  /*171d0*/  IMAD.MOV.U32 R4, RZ, RZ, R14 ;  /* 0x000000ffff047224 */ /* 0x000fcc00078e000e */
[----:B------:R-:W0:Y:S01]  /*171e0*/  LDC R26, c[0x0][0x610] ;  /* 0x00018400ff1a7b82 */ /* 0x000e220000000800 */
[----:B-1--4-:R-:W-:Y:S05]  /*171f0*/  @!P0 BRA `(.L_x_513) ;  /* 0x0000000000288947 */ /* 0x012fea0003800000 */
        /* <DEDUP_REMOVED lines=10> */
.L_x_513:
[----:B------:R-:W1:Y:S01]  /*172a0*/  LDC R3, c[0x0][0x65c] ;  /* 0x00019700ff037b82 */ /* 0x000e620000000800 */
[----:B--2---:R-:W-:Y:S01]  /*172b0*/  SHF.R.U64 R0, R4, R20, R5 ;  /* 0x0000001404007219 */ /* 0x004fe20000001205 */
[----:B0-----:R-:W-:Y:S01]  /*172c0*/  VIADD R7, R15, 0xffffffff ;  /* 0xffffffff0f077836 */ /* 0x001fe20000000000 */
[----:B------:R-:W-:Y:S01]  /*172d0*/  LOP3.LUT R5, R10, R21, RZ, 0xc0, !PT ;  /* 0x000000150a057212 */ /* 0x000fe200078ec0ff */
[----:B------:R-:W-:Y:S01]  /*172e0*/  IMAD.MOV R13, RZ, RZ, -R13 ;  /* 0x000000ffff0d7224 */ /* 0x000fe200078e0a0d */
[----:B------:R-:W-:Y:S02]  /*172f0*/  R2UR UR5, R27 ;  /* 0x000000001b0572ca */ /* 0x000fe400000e0000 */
[----:B------:R-:W-:Y:S02]  /*17300*/  LOP3.LUT R12, R12, R7, RZ, 0xc0, !PT ;  /* 0x000000070c0c7212 */ /* 0x000fe400078ec0ff */
[----:B-1----:R-:W-:Y:S01]  /*17310*/  ISETP.NE.AND P0, PT, R3, 0x1, PT ;  /* 0x000000010300780c */ /* 0x002fe20003f05270 */
[----:B------:R-:W-:-:S02]  /*17320*/  IMAD.MOV R3, RZ, RZ, -R0 ;  /* 0x000000ffff037224 */ /* 0x000fc400078e0a00 */
[----:B------:R-:W-:Y:S02]  /*17330*/  IMAD R0, R22, R0, R5 ;  /* 0x0000000016007224 */ /* 0x000fe400078e0205 */
[----:B---3--:R-:W-:-:S04]  /*17340*/  IMAD R3, R3, R23, R14 ;  /* 0x0000001703037224 */ /* 0x008fc800078e020e */
[----:B------:R-:W-:-:S04]  /*17350*/  IMAD R3, R3, R15, R12 ;  /* 0x0000000f03037224 */ /* 0x000fc800078e020c */
[----:B------:R-:W-:-:S04]  /*17360*/  @P0 IMAD R17, R18, R13, R19 ;  /* 0x0000000d12110224 */ /* 0x000fc800078e0213 */
[----:B------:R-:W-:-:S05]  /*17370*/  IMAD R0, R0, R26, R17 ;  /* 0x0000001a00007224 */ /* 0x000fca00078e0211 */
[----:B------:R-:W-:Y:S02]  /*17380*/  SEL R4, R3, R0, !P0 ;  /* 0x0000000003047207 */ /* 0x000fe40004000000 */
[----:B------:R-:W-:Y:S01]  /*17390*/  SEL R0, R0, R3, !P0 ;  /* 0x0000000300007207 */ /* 0x000fe20004000000 */
[----:B------:R-:W-:Y:S01]  /*173a0*/  IMAD.U32 R3, RZ, RZ, UR5 ;  /* 0x00000005ff037e24 */ /* 0x000fe2000f8e00ff */
[----:B------:R-:W-:Y:S02]  /*173b0*/  R2UR UR4, R4 ;  /* 0x00000000040472ca */ /* 0x000fe400000e0000 */
[----:B------:R-:W-:Y:S01]  /*173c0*/  R2UR UR6, R0 ;  /* 0x00000000000672ca */ /* 0x000fe200000e0000 */
[----:B------:R-:W-:Y:S01]  /*173d0*/  IMAD.MOV.U32 R0, RZ, RZ, 0x1 ;  /* 0x00000001ff007424 */ /* 0x000fe200078e00ff */
[----:B------:R1:W-:Y:S09]  /*173e0*/  STL [R1+0x9c], R3 ;  /* 0x00009c0301007387 */ /* 0x0003f20000100800 */
[----:B------:R-:W-:-:S07]  /*173f0*/  IMAD.U32 R18, RZ, RZ, UR4 ;  /* 0x00000004ff127e24 */ /* 0x000fce000f8e00ff */
.L_x_511:
[----:B------:R-:W-:Y:S01]  /*17400*/  LOP3.LUT P0, RZ, R0, 0xff, RZ, 0xc0, !PT ;  /* 0x000000ff00ff7812 */ /* 0x000fe2000780c0ff */
[----:B------:R-:W-:-:S12]  /*17410*/  IMAD.U32 R19, RZ, RZ, UR6 ;  /* 0x00000006ff137e24 */ /* 0x000fd8000f8e00ff */
[----:B------:R-:W-:Y:S05]  /*17420*/  @P0 BRA `(.L_x_514) ;  /* 0xfffffea000040947 */ /* 0x000fea000383ffff */
[----:B------:R-:W-:Y:S05]  /*17430*/  EXIT ;  /* 0x000000000000794d */ /* 0x000fea0003800000 */
.L_x_7:
[----:B------:R-:W2:Y:S01]  /*17440*/  LDL R163, [R1+0xa4] ;  /* 0x0000a40001a37983 */ /* 0x000ea20000100800 */
[----:B------:R-:W-:-:S03]  /*17450*/  ULDC.64 UR4, c[0x0][0x650] ;  /* 0x0001940000047ab9 */ /* 0x000fc60000000a00 */
[----:B------:R-:W3:Y:S01]  /*17460*/  LDL R162, [R1+0xa0] ;  /* 0x0000a00001a27983 */ /* 0x000ee20000100800 */
[----:B------:R-:W-:Y:S01]  /*17470*/  PRMT R6, RZ, 0x7610, R6 ;  /* 0x00007610ff067816 */ /* 0x000fe20000000006 */
[----:B------:R-:W-:Y:S02]  /*17480*/  IMAD.MOV.U32 R5, RZ, RZ, -0x1 ;  /* 0xffffffffff057424 */ /* 0x000fe400078e00ff */
[----:B------:R-:W-:Y:S02]  /*17490*/  IMAD.MOV.U32 R4, RZ, RZ, -0x1 ;  /* 0xffffffffff047424 */ /* 0x000fe400078e00ff */
[----:B------:R-:W-:Y:S01]  /*174a0*/  IMAD.MOV.U32 R9, RZ, RZ, -0x1 ;  /* 0xffffffffff097424 */ /* 0x000fe200078e00ff */
[----:B--2---:R-:W-:-:S04]  /*174b0*/  ISETP.GE.U32.AND P0, PT, R163, UR4, PT ;  /* 0x00000004a3007c0c */ /* 0x004fc8000bf06070 */
[----:B---3--:R-:W-:-:S13]  /*174c0*/  ISETP.GE.U32.AND.EX P0, PT, R162, UR5, PT, P0 ;  /* 0x00000005a2007c0c */ /* 0x008fda000bf06100 */
[----:B------:R-:W-:Y:S05]  /*174d0*/  @P0 BRA `(.L_x_515) ;  /* 0x0000000400340947 */ /* 0x000fea0003800000 */
[----:B------:R-:W1:Y:S01]  /*174e0*/  LDC.64 R14, c[0x0][0x628] ;  /* 0x00018a00ff0e7b82 */ /* 0x000e620000000a00 */
[----:B------:R-:W-:Y:S02]  /*174f0*/  IMAD.MOV.U32 R8, RZ, RZ, R163 ;  /* 0x000000ffff087224 */ /* 0x000fe400078e00a3 */
[----:B------:R-:W-:-:S05]  /*17500*/  IMAD.MOV.U32 R9, RZ, RZ, R162 ;  /* 0x000000ffff097224 */ /* 0x000fca00078e00a2 */
[----:B------:R-:W2:Y:S08]  /*17510*/  LDC R10, c[0x0][0x630] ;  /* 0x00018c00ff0a7b82 */ /* 0x000eb00000000800 */
[----:B------:R-:W3:Y:S01]  /*17520*/  LDC.64 R16, c[0x0][0x620] ;  /* 0x00018800ff107b82 */ /* 0x000ee20000000a00 */
[----:B-1----:R-:W-:-:S04]  /*17530*/  ISETP.NE.U32.AND P0, PT, R14, RZ, PT ;  /* 0x000000ff0e00720c */ /* 0x002fc80003f05070 */
[----:B------:R-:W-:-:S13]  /*17540*/  ISETP.NE.AND.EX P0, PT, R15, RZ, PT, P0 ;  /* 0x000000ff0f00720c */ /* 0x000fda0003f05300 */
[----:B--23--:R-:W-:Y:S05]  /*17550*/  @!P0 BRA `(.L_x_516) ;  /* 0x0000000000288947 */ /* 0x00cfea0003800000 */
        /* <DEDUP_REMOVED lines=10> */
.L_x_516:
[----:B------:R-:W1:Y:S01]  /*17600*/  LDC.64 R20, c[0x0][0x640] ;  /* 0x00019000ff147b82 */ /* 0x000e620000000a00 */
[-CC-:B------:R-:W-:Y:S02]  /*17610*/  SHF.R.U64 R14, R8, R10.reuse, R9.reuse ;  /* 0x0000000a080e7219 */ /* 0x180fe40000001209 */
[----:B------:R-:W-:Y:S02]  /*17620*/  SHF.R.U32.HI R4, RZ, R10, R9 ;  /* 0x0000000aff047219 */ /* 0x000fe40000011609 */
[----:B------:R-:W-:-:S03]  /*17630*/  IADD3 R7, P0, RZ, -R14, RZ ;  /* 0x8000000eff077210 */ /* 0x000fc60007f1e0ff */
[----:B------:R-:W2:Y:S02]  /*17640*/  LDC R8, c[0x0][0x618] ;  /* 0x00018600ff087b82 */ /* 0x000ea40000000800 */
[----:B------:R-:W-:Y:S02]  /*17650*/  IMAD.X R5, RZ, RZ, ~R4, P0 ;  /* 0x000000ffff057224 */ /* 0x000fe400000e0e04 */
[----:B------:R-:W-:Y:S02]  /*17660*/  IMAD.MOV.U32 R4, RZ, RZ, R163 ;  /* 0x000000ffff047224 */ /* 0x000fe400078e00a3 */
[-C--:B------:R-:W-:Y:S02]  /*17670*/  IMAD R6, R5, R16.reuse, RZ ;  /* 0x0000001005067224 */ /* 0x080fe400078e02ff */
[----:B------:R-:W3:Y:S01]  /*17680*/  LDC R18, c[0x0][0x608] ;  /* 0x00018200ff127b82 */ /* 0x000ee20000000800 */
[----:B------:R-:W-:Y:S02]  /*17690*/  IMAD.MOV.U32 R5, RZ, RZ, R162 ;  /* 0x000000ffff057224 */ /* 0x000fe400078e00a2 */
[----:B------:R-:W-:-:S05]  /*176a0*/  IMAD.WIDE.U32 R4, R7, R16, R4 ;  /* 0x0000001007047225 */ /* 0x000fca00078e0004 */
[----:B------:R-:W4:Y:S01]  /*176b0*/  LDC R19, c[0x0][0x658] ;  /* 0x00019600ff137b82 */ /* 0x000f220000000800 */
[----:B------:R-:W-:Y:S01]  /*176c0*/  IMAD R7, R7, R17, R6 ;  /* 0x0000001107077224 */ /* 0x000fe200078e0206 */
[----:B-1----:R-:W-:Y:S01]  /*176d0*/  ISETP.NE.U32.AND P0, PT, R20, RZ, PT ;  /* 0x000000ff1400720c */ /* 0x002fe20003f05070 */
[----:B------:R-:W-:Y:S02]  /*176e0*/  IMAD.MOV.U32 R6, RZ, RZ, -0x1 ;  /* 0xffffffffff067424 */ /* 0x000fe400078e00ff */
[----:B------:R-:W-:Y:S01]  /*176f0*/  IMAD.IADD R5, R5, 0x1, R7 ;  /* 0x0000000105057824 */ /* 0x000fe200078e0207 */
[----:B------:R-:W-:Y:S02]  /*17700*/  ISETP.NE.AND.EX P0, PT, R21, RZ, PT, P0 ;  /* 0x000000ff1500720c */ /* 0x000fe40003f05300 */
[----:B------:R-:W1:Y:S02]  /*17710*/  LDC R17, c[0x0][0x600] ;  /* 0x00018000ff117b82 */ /* 0x000e640000000800 */
[----:B--2---:R-:W-:-:S02]  /*17720*/  SHF.R.U64 R10, R4, R8, R5 ;  /* 0x00000008040a7219 */ /* 0x004fc40000001205 */
[----:B------:R-:W-:-:S04]  /*17730*/  SHF.R.U32.HI R5, RZ, R8, R5 ;  /* 0x00000008ff057219 */ /* 0x000fc80000011605 */
[----:B------:R-:W2:Y:S01]  /*17740*/  LDC R22, c[0x0][0x648] ;  /* 0x00019200ff167b82 */ /* 0x000ea20000000800 */
[-CC-:B---3--:R-:W-:Y:S02]  /*17750*/  SHF.R.U64 R15, R10, R18.reuse, R5.reuse ;  /* 0x000000120a0f7219 */ /* 0x188fe40000001205 */
[----:B------:R-:W-:Y:S01]  /*17760*/  SHF.R.U32.HI R4, RZ, R18, R5 ;  /* 0x00000012ff047219 */ /* 0x000fe20000011605 */
[----:B------:R-:W-:-:S04]  /*17770*/  IMAD.MOV.U32 R18, RZ, RZ, 0x1 ;  /* 0x00000001ff127424 */ /* 0x000fc800078e00ff */
[----:B0-----:R-:W0:Y:S01]  /*17780*/  LDC R23, c[0x0][0x638] ;  /* 0x00018e00ff177b82 */ /* 0x001e220000000800 */
[-CC-:B----4-:R-:W-:Y:S02]  /*17790*/  SHF.R.U64 R16, R15, R19.reuse, R4.reuse ;  /* 0x000000130f107219 */ /* 0x190fe40000001204 */
[-C--:B------:R-:W-:Y:S02]  /*177a0*/  SHF.L.U32 R6, R6, R19.reuse, RZ ;  /* 0x0000001306067219 */ /* 0x080fe400000006ff */
[----:B------:R-:W-:Y:S01]  /*177b0*/  SHF.R.U32.HI R5, RZ, R19, R4 ;  /* 0x00000013ff057219 */ /* 0x000fe20000011604 */
[----:B------:R-:W-:Y:S01]  /*177c0*/  IMAD.MOV.U32 R4, RZ, RZ, R16 ;  /* 0x000000ffff047224 */ /* 0x000fe200078e0010 */
[----:B------:R-:W-:Y:S01]  /*177d0*/  LOP3.LUT R24, RZ, R6, RZ, 0x33, !PT ;  /* 0x00000006ff187212 */ /* 0x000fe200078e33ff */
[----:B------:R-:W3:Y:S01]  /*177e0*/  LDC R25, c[0x0][0x610] ;  /* 0x00018400ff197b82 */ /* 0x000ee20000000800 */
[----:B------:R-:W-:Y:S05]  /*177f0*/  @!P0 BRA `(.L_x_517) ;  /* 0x0000000000288947 */ /* 0x000fea0003800000 */
        /* <DEDUP_REMOVED lines=10> */
.L_x_517:
[----:B------:R-:W4:Y:S01]  /*178a0*/  LDC R6, c[0x0][0x65c] ;  /* 0x00019700ff067b82 */ /* 0x000f220000000800 */
[----:B--2---:R-:W-:Y:S01]  /*178b0*/  SHF.R.U64 R4, R4, R22, R5 ;  /* 0x0000001604047219 */ /* 0x004fe20000001205 */
[----:B-1----:R-:W-:Y:S01]  /*178c0*/  VIADD R7, R17, 0xffffffff ;  /* 0xffffffff11077836 */ /* 0x002fe20000000000 */
[----:B------:R-:W-:Y:S01]  /*178d0*/  SHF.L.U32 R18, R18, R19, RZ ;  /* 0x0000001312127219 */ /* 0x000fe200000006ff */
[----:B------:R-:W-:Y:S01]  /*178e0*/  IMAD.MOV.U32 R9, RZ, RZ, R14 ;  /* 0x000000ffff097224 */ /* 0x000fe200078e000e */
[----:B------:R-:W-:Y:S01]  /*178f0*/  LOP3.LUT R3, R15, R24, RZ, 0xc0, !PT ;  /* 0x000000180f037212 */ /* 0x000fe200078ec0ff */
[----:B------:R-:W-:Y:S01]  /*17900*/  IMAD.MOV R5, RZ, RZ, -R4 ;  /* 0x000000ffff057224 */ /* 0x000fe200078e0a04 */
[----:B------:R-:W-:-:S03]  /*17910*/  LOP3.LUT R7, R10, R7, RZ, 0xc0, !PT ;  /* 0x000000070a077212 */ /* 0x000fc600078ec0ff */
[----:B------:R-:W-:Y:S01]  /*17920*/  IMAD R3, R18, R4, R3 ;  /* 0x0000000412037224 */ /* 0x000fe200078e0203 */
[----:B----4-:R-:W-:Y:S01]  /*17930*/  ISETP.NE.AND P0, PT, R6, 0x1, PT ;  /* 0x000000010600780c */ /* 0x010fe20003f05270 */
[----:B------:R-:W-:-:S12]  /*17940*/  IMAD.MOV.U32 R6, RZ, RZ, 0x1 ;  /* 0x00000001ff067424 */ /* 0x000fd800078e00ff */
[----:B------:R-:W-:Y:S02]  /*17950*/  @P0 IMAD R0, R11, R12, R2 ;  /* 0x0000000c0b000224 */ /* 0x000fe400078e0202 */
[----:B0-----:R-:W-:Y:S02]  /*17960*/  IMAD R2, R5, R23, R16 ;  /* 0x0000001705027224 */ /* 0x001fe400078e0210 */
[----:B---3--:R-:W-:Y:S02]  /*17970*/  IMAD R0, R3, R25, R0 ;  /* 0x0000001903007224 */ /* 0x008fe400078e0200 */
[----:B------:R-:W-:-:S05]  /*17980*/  IMAD R5, R2, R17, R7 ;  /* 0x0000001102057224 */ /* 0x000fca00078e0207 */
[----:B------:R-:W-:Y:S02]  /*17990*/  SEL R4, R5, R0, !P0 ;  /* 0x0000000005047207 */ /* 0x000fe40004000000 */
[----:B------:R-:W-:-:S07]  /*179a0*/  SEL R5, R0, R5, !P0 ;  /* 0x0000000500057207 */ /* 0x000fce0004000000 */
.L_x_515:
[----:B------:R-:W-:-:S08]  /*179b0*/  NOP ;  /* 0x0000000000007918 */ /* 0x000fd00000000000 */
[----:B0-----:R-:W0:-:S00]  /*179c0*/  USETMAXREG.DEALLOC.CTAPOOL 0x18 ;  /* 0x00000018000079c8 */ /* 0x001e0000080e0500 */
[----:B------:R-:W-:-:S13]  /*179d0*/  ISETP.NE.AND P0, PT, RZ, UR8, PT ;  /* 0x00000008ff007c0c */ /* 0x000fda000bf05270 */
[----:B------:R-:W-:Y:S05]  /*179e0*/  @P0 EXIT ;  /* 0x000000000000094d */ /* 0x000fea0003800000 */
[----:B0-----:R-:W-:Y:S01]  /*179f0*/  LOP3.LUT P0, RZ, R6, 0xff, RZ, 0xc0, !PT ;  /* 0x000000ff06ff7812 */ /* 0x001fe2000780c0ff */
[----:B------:R-:W-:Y:S02]  /*17a00*/  IMAD.MOV.U32 R0, RZ, RZ, 0x1 ;  /* 0x00000001ff007424 */ /* 0x000fe400078e00ff */
[----:B------:R-:W-:-:S10]  /*17a10*/  IMAD.MOV.U32 R6, RZ, RZ, RZ ;  /* 0x000000ffff067224 */ /* 0x000fd400078e00ff */
[----:B------:R-:W-:Y:S05]  /*17a20*/  @!P0 BRA `(.L_x_518) ;  /* 0x0000000c00748947 */ /* 0x000fea0003800000 */
[----:B------:R-:W2:Y:S01]  /*17a30*/  LDL R2, [R1+0x98] ;  /* 0x0000980001027983 */ /* 0x000ea20000100800 */
[----:B------:R-:W-:Y:S01]  /*17a40*/  ULDC UR4, c[0x0][0x28c] ;  /* 0x0000a30000047ab9 */ /* 0x000fe20000000800 */
[----:B------:R-:W-:Y:S01]  /*17a50*/  ULDC UR5, c[0x0][0x600] ;  /* 0x0001800000057ab9 */ /* 0x000fe20000000800 */
[----:B------:R-:W-:Y:S01]  /*17a60*/  ULDC UR7, c[0x0][0x658] ;  /* 0x0001960000077ab9 */ /* 0x000fe20000000800 */
[----:B------:R-:W0:Y:S01]  /*17a70*/  S2R R13, SR_CgaCtaId ;  /* 0x00000000000d7919 */ /* 0x000e220000008800 */
[----:B------:R-:W-:Y:S01]  /*17a80*/  UMOV UR10, 0x1 ;  /* 0x00000001000a7882 */ /* 0x000fe20000000000 */
[----:B------:R-:W-:Y:S01]  /*17a90*/  UMOV UR8, 0xffffffff ;  /* 0xffffffff00087882 */ /* 0x000fe20000000000 */
[----:B------:R-:W-:Y:S01]  /*17aa0*/  ULDC UR6, c[0x0][0xc] ;  /* 0x0000030000067ab9 */ /* 0x000fe20000000800 */
[----:B------:R-:W-:Y:S01]  /*17ab0*/  USHF.L.U32 UR11, UR8, UR7, URZ ;  /* 0x00000007080b7299 */ /* 0x000fe2000800063f */
[----:B------:R-:W-:Y:S01]  /*17ac0*/  BSSY B0, `(.L_x_518) ;  /* 0x00000d3000007945 */ /* 0x000fe20003800000 */
[----:B------:R-:W-:Y:S01]  /*17ad0*/  IMAD.MOV.U32 R8, RZ, RZ, 0x1 ;  /* 0x00000001ff087424 */ /* 0x000fe200078e00ff */
[----:B------:R-:W-:Y:S01]  /*17ae0*/  ULDC.64 UR24, c[0x0][0x198] ;  /* 0x0000660000187ab9 */ /* 0x000fe20000000a00 */
[----:B------:R-:W-:Y:S01]  /*17af0*/  IMAD.MOV.U32 R0, RZ, RZ, 0x1 ;  /* 0x00000001ff007424 */ /* 0x000fe200078e00ff */
[----:B------:R-:W-:Y:S01]  /*17b00*/  ULOP3.LUT UR19, URZ, UR11, URZ, 0x33, !UPT ;  /* 0x0000000b3f137292 */ /* 0x000fe2000f8e333f */
[----:B------:R-:W-:Y:S01]  /*17b10*/  IMAD.MOV.U32 R6, RZ, RZ, RZ ;  /* 0x000000ffff067224 */ /* 0x000fe200078e00ff */
[----:B0-----:R-:W-:-:S02]  /*17b20*/  LOP3.LUT R13, R13, 0x1, RZ, 0xc0, !PT ;  /* 0x000000010d0d7812 */ /* 0x001fc400078ec0ff */
[----:B--2---:R-:W-:-:S13]  /*17b30*/  R2UR UR9, R2 ;  /* 0x00000000020972ca */ /* 0x004fda00000e0000 */
[----:B------:R-:W-:Y:S02]  /*17b40*/  ULOP3.LUT UR21, UR9, 0x2, URZ, 0xfc, !UPT ;  /* 0x0000000209157892 */ /* 0x000fe4000f8efc3f */
[----:B------:R-:W-:Y:S02]  /*17b50*/  UIADD3 UR9, UR4, 0x1f, URZ ;  /* 0x0000001f04097890 */ /* 0x000fe4000fffe03f */
[----:B------:R-:W-:Y:S02]  /*17b60*/  UIADD3 UR4, UR5, -0x1, URZ ;  /* 0xffffffff05047890 */ /* 0x000fe4000fffe03f */
[----:B------:R-:W-:Y:S02]  /*17b70*/  USHF.L.U32 UR5, UR10, UR7, URZ ;  /* 0x000000070a057299 */ /* 0x000fe4000800063f */
[----:B------:R-:W-:Y:S01]  /*17b80*/  USHF.R.S32.HI UR10, URZ, 0x1f, UR9 ;  /* 0x0000001f3f0a7899 */ /* 0x000fe20008011409 */
[----:B------:R-:W-:Y:S01]  /*17b90*/  ULDC UR7, c[0x0][0x10] ;  /* 0x0000040000077ab9 */ /* 0x000fe20000000800 */
[----:B------:R-:W-:Y:S01]  /*17ba0*/  ULDC UR8, c[0x0][0x14] ;  /* 0x0000050000087ab9 */ /* 0x000fe20000000800 */
[----:B------:R-:W-:-:S02]  /*17bb0*/  UIMAD.WIDE.U32 UR6, UR6, UR7, URZ ;  /* 0x00000007060672a5 */ /* 0x000fc4000f8e003f */
[----:B------:R-:W-:Y:S02]  /*17bc0*/  ULEA.HI UR10, UR10, UR9, URZ, 0x5 ;  /* 0x000000090a0a7291 */ /* 0x000fe4000f8f283f */
[----:B------:R-:W-:Y:S02]  /*17bd0*/  UIMAD.WIDE.U32 UR22, UR6, UR8, URZ ;  /* 0x00000008061672a5 */ /* 0x000fe4000f8e003f */
[----:B------:R-:W-:Y:S02]  /*17be0*/  UIMAD UR13, UR7, UR8, URZ ;  /* 0x00000008070d72a4 */ /* 0x000fe4000f8e023f */
[----:B------:R-:W-:Y:S02]  /*17bf0*/  USHF.R.S32.HI UR18, URZ, 0x5, UR10 ;  /* 0x000000053f127899 */ /* 0x000fe4000801140a */
[----:B------:R-:W-:Y:S02]  /*17c00*/  UIADD3 UR13, UR23, UR13, URZ ;  /* 0x0000000d170d7290 */ /* 0x000fe4000fffe03f */
[----:B------:R-:W-:-:S12]  /*17c10*/  UIADD3 UR26, UR18, 0x1, URZ ;  /* 0x00000001121a7890 */ /* 0x000fd8000fffe03f */
.L_x_529:
[----:B------:R-:W-:-:S03]  /*17c20*/  UMOV UR6, 0xffffffff ;  /* 0xffffffff00067882 */ /* 0x000fc60000000000 */
[----:B------:R-:W-:Y:S05]  /*17c30*/  BRA.DIV UR6, `(.L_x_519) ;  /* 0x0000001206547947 */ /* 0x000fea000b800000 */
[----:B------:R-:W-:-:S13]  /*17c40*/  ELECT P6, URZ, PT ;  /* 0x00000000003f782f */ /* 0x000fda00038c0000 */
.L_x_543:
[----:B------:R-:W0:Y:S01]  /*17c50*/  LDC R2, c[0x0][0x28c] ;  /* 0x0000a300ff027b82 */ /* 0x000e220000000800 */
[----:B------:R-:W-:Y:S01]  /*17c60*/  BSSY B1, `(.L_x_520) ;  /* 0x000003c000017945 */ /* 0x000fe20003800000 */
[----:B0-----:R-:W-:-:S13]  /*17c70*/  ISETP.LT.OR P6, PT, R2, 0x1, !P6 ;  /* 0x000000010200780c */ /* 0x001fda00077c1670 */
[----:B------:R-:W-:Y:S05]  /*17c80*/  @P6 BRA `(.L_x_521) ;  /* 0x0000000000e46947 */ /* 0x000fea0003800000 */
[----:B------:R-:W-:Y:S02]  /*17c90*/  IMAD R2, R4, 0x2, R13 ;  /* 0x0000000204027824 */ /* 0x000fe400078e020d */
[----:B------:R-:W-:Y:S02]  /*17ca0*/  IMAD.SHL.U32 R5, R5, 0x100, RZ ;  /* 0x0000010005057824 */ /* 0x000fe400078e00ff */
[----:B------:R-:W-:Y:S02]  /*17cb0*/  IMAD R2, R2, 0x78, RZ ;  /* 0x0000007802027824 */ /* 0x000fe400078e02ff */
[----:B------:R-:W-:Y:S02]  /*17cc0*/  IMAD.MOV.U32 R14, RZ, RZ, RZ ;  /* 0x000000ffff0e7224 */ /* 0x000fe400078e00ff */
[----:B------:R-:W-:Y:S02]  /*17cd0*/  IMAD.U32 R11, RZ, RZ, UR26 ;  /* 0x0000001aff0b7e24 */ /* 0x000fe4000f8e00ff */
[----:B------:R-:W-:-:S02]  /*17ce0*/  IMAD.MOV.U32 R3, RZ, RZ, R0 ;  /* 0x000000ffff037224 */ /* 0x000fc400078e0000 */
[----:B------:R-:W-:-:S07]  /*17cf0*/  IMAD.MOV.U32 R10, RZ, RZ, R6 ;  /* 0x000000ffff0a7224 */ /* 0x000fce00078e0006 */
.L_x_524:
[----:B------:R-:W0:Y:S01]  /*17d00*/  S2R R4, SR_CgaCtaId ;  /* 0x0000000000047919 */ /* 0x000e220000008800 */
[----:B------:R-:W-:Y:S02]  /*17d10*/  MOV R7, 0x400 ;  /* 0x0000040000077802 */ /* 0x000fe40000000f00 */
[----:B------:R-:W-:Y:S01]  /*17d20*/  SHF.L.U32 R15, R3, 0x1f, RZ ;  /* 0x0000001f030f7819 */ /* 0x000fe200000006ff */
[----:B------:R-:W1:Y:S01]  /*17d30*/  S2R R12, SR_TID.X ;  /* 0x00000000000c7919 */ /* 0x000e620000002100 */
[----:B0-----:R-:W-:Y:S02]  /*17d40*/  LEA R7, R4, R7, 0x18 ;  /* 0x0000000704077211 */ /* 0x001fe400078ec0ff */
[----:B-1----:R-:W-:-:S03]  /*17d50*/  LOP3.LUT P1, RZ, R12, 0x7f, RZ, 0xc0, !PT ;  /* 0x0000007f0cff7812 */ /* 0x002fc6000782c0ff */
[----:B------:R-:W-:-:S04]  /*17d60*/  IMAD R4, R10, 0x8, R7 ;  /* 0x000000080a047824 */ /* 0x000fc800078e0207 */
[----:B------:R-:W0:Y:S06]  /*17d70*/  SYNCS.PHASECHK.TRANS64.TRYWAIT P0, [R4+URZ+0x38], R15 ;  /* 0x0000380f040075a7 */ /* 0x000e2c000800017f */
[----:B------:R-:W1:Y:S01]  /*17d80*/  @!P1 LDC R17, c[0x0][0x500] ;  /* 0x00014000ff119b82 */ /* 0x000e620000000800 */
[----:B0-----:R-:W-:Y:S05]  /*17d90*/  @!P0 BRA `(.L_x_522) ;  /* 0x00000010001c8947 */ /* 0x001fea0003800000 */
.L_x_544:
[----:B------:R-:W-:Y:S01]  /*17da0*/  UPRMT UR6, UR21, 0x9910, URZ ;  /* 0x0000991015067896 */ /* 0x000fe2000800003f */
[----:B-1----:R1:W-:Y:S03]  /*17db0*/  @!P1 SYNCS.ARRIVE.TRANS64 RZ, [R4+URZ], R17 ;  /* 0x0000001104ff99a7 */ /* 0x0023e6000800003f */
[----:B------:R-:W-:-:S06]  /*17dc0*/  UISETP.NE.AND UP0, UPT, UR6, 0x2, UPT ;  /* 0x000000020600788c */ /* 0x000fcc000bf05270 */
[----:B------:R-:W-:-:S13]  /*17dd0*/  PLOP3.LUT P0, PT, PT, PT, UP0, 0x80, 0x0 ;  /* 0x000000000000781c */ /* 0x000fda0003f0f008 */
[----:B-1----:R-:W-:Y:S05]  /*17de0*/  @P0 BRA `(.L_x_523) ;  /* 0x0000000000040947 */ /* 0x002fea0003800000 */
[----:B------:R-:W-:Y:S01]  /*17df0*/  BPT.TRAP 0x1 ;  /* 0x000000040000795c */ /* 0x000fe20000300000 */
.L_x_523:
[----:B------:R-:W-:Y:S01]  /*17e00*/  IMAD R12, R10, 0x2, R13 ;  /* 0x000000020a0c7824 */ /* 0x000fe200078e020d */
[----:B------:R-:W-:Y:S01]  /*17e10*/  R2UR UR9, R4 ;  /* 0x00000000040972ca */ /* 0x000fe200000e0000 */
[--C-:B0-----:R-:W-:Y:S01]  /*17e20*/  IMAD R15, R10, 0x4000, R7.reuse ;  /* 0x000040000a0f7824 */ /* 0x101fe200078e0207 */
[----:B------:R-:W-:Y:S01]  /*17e30*/  UIADD3 UR6, UP0, UR24, 0xf0, URZ ;  /* 0x000000f018067890 */ /* 0x000fe2000ff1e03f */
[----:B------:R-:W-:Y:S01]  /*17e40*/  IMAD R12, R12, 0xf00, RZ ;  /* 0x00000f000c0c7824 */ /* 0x000fe200078e02ff */
[----:B------:R-:W-:Y:S01]  /*17e50*/  R2UR UR11, R5 ;  /* 0x00000000050b72ca */ /* 0x000fe200000e0000 */
[----:B------:R-:W-:Y:S01]  /*17e60*/  VIADD R11, R11, 0xffffffff ;  /* 0xffffffff0b0b7836 */ /* 0x000fe20000000000 */
[----:B------:R-:W-:Y:S01]  /*17e70*/  R2UR UR7, R15 ;  /* 0x000000000f0772ca */ /* 0x000fe200000e0000 */
[----:B------:R-:W-:Y:S01]  /*17e80*/  IMAD R12, R12, 0x2, R7 ;  /* 0x000000020c0c7824 */ /* 0x000fe200078e0207 */
[----:B------:R-:W-:Y:S01]  /*17e90*/  R2UR UR10, R14 ;  /* 0x000000000e0a72ca */ /* 0x000fe200000e0000 */
[----:B------:R-:W-:Y:S01]  /*17ea0*/  UIADD3 UR28, UP1, UR24, 0x1f0, URZ ;  /* 0x000001f0181c7890 */ /* 0x000fe2000ff3e03f */
[----:B------:R-:W-:Y:S01]  /*17eb0*/  R2UR UR12, R9 ;  /* 0x00000000090c72ca */ /* 0x000fe200000e0000 */
[----:B------:R-:W-:Y:S01]  /*17ec0*/  VIADD R10, R10, 0x1 ;  /* 0x000000010a0a7836 */ /* 0x000fe20000000000 */
[----:B------:R-:W-:Y:S01]  /*17ed0*/  R2UR UR8, R12 ;  /* 0x000000000c0872ca */ /* 0x000fe200000e0000 */
[----:B------:R-:W-:Y:S01]  /*17ee0*/  UIADD3.X UR29, URZ, UR25, URZ, UP1, !UPT ;  /* 0x000000193f1d7290 */ /* 0x000fe20008ffe43f */
[----:B------:R-:W-:Y:S01]  /*17ef0*/  R2UR UR20, R2 ;  /* 0x00000000021472ca */ /* 0x000fe200000e0000 */
[----:B------:R-:W-:Y:S01]  /*17f00*/  UMOV UR14, 0x0 ;  /* 0x00000000000e7882 */ /* 0x000fe20000000000 */
[----:B------:R-:W-:Y:S01]  /*17f10*/  ISETP.GT.AND P1, PT, R11, 0x1, PT ;  /* 0x000000010b00780c */ /* 0x000fe20003f24270 */
[----:B------:R-:W-:Y:S01]  /*17f20*/  UMOV UR15, 0x10000000 ;  /* 0x10000000000f7882 */ /* 0x000fe20000000000 */
[----:B------:R-:W-:Y:S01]  /*17f30*/  ISETP.NE.AND P0, PT, R10, 0x7, PT ;  /* 0x000000070a00780c */ /* 0x000fe20003f05270 */
[----:B------:R-:W-:Y:S01]  /*17f40*/  UIADD3 UR16, UR7, 0x180, URZ ;  /* 0x0000018007107890 */ /* 0x000fe2000fffe03f */
[----:B------:R-:W-:Y:S01]  /*17f50*/  VIADD R14, R14, 0x20 ;  /* 0x000000200e0e7836 */ /* 0x000fe20000000000 */
[----:B------:R-:W-:Y:S01]  /*17f60*/  UIADD3.X UR7, URZ, UR25, URZ, UP0, !UPT ;  /* 0x000000193f077290 */ /* 0x000fe200087fe43f */
[----:B------:R-:W-:Y:S01]  /*17f70*/  SEL R4, RZ, 0x1, P0 ;  /* 0x00000001ff047807 */ /* 0x000fe20000000000 */
[----:B------:R-:W-:Y:S01]  /*17f80*/  UMOV UR27, 0x30000 ;  /* 0x00030000001b7882 */ /* 0x000fe20000000000 */
[----:B------:R-:W-:Y:S01]  /*17f90*/  SEL R10, R10, RZ, P0 ;  /* 0x000000ff0a0a7207 */ /* 0x000fe20000000000 */
[----:B------:R-:W-:Y:S01]  /*17fa0*/  UIADD3 UR17, UR8, 0x1c180, URZ ;  /* 0x0001c18008117890 */ /* 0x000fe2000fffe03f */
[----:B------:R-:W-:-:S02]  /*17fb0*/  LOP3.LUT R3, R3, R4, RZ, 0x3c, !PT ;  /* 0x0000000403037212 */ /* 0x000fc400078e3cff */
[----:B------:R-:W-:Y:S02]  /*17fc0*/  UMOV UR8, UR16 ;  /* 0x0000001000087c82 */ /* 0x000fe40008000000 */
[----:B------:R0:W-:Y:S02]  /*17fd0*/  UTMALDG.3D [UR8], [UR6], desc[UR14] ;  /* 0x00000e08060075b4 */ /* 0x0001e40008011000 */
[----:B0-----:R-:W-:Y:S01]  /*17fe0*/  UMOV UR8, UR17 ;  /* 0x0000001100087c82 */ /* 0x001fe20008000000 */
[----:B------:R-:W-:Y:S02]  /*17ff0*/  UMOV UR11, UR20 ;  /* 0x00000014000b7c82 */ /* 0x000fe40008000000 */
[----:B------:R0:W-:Y:S02]  /*18000*/  UTMALDG.3D.MULTICAST [UR8], [UR28], UR27, desc[UR14] ;  /* 0x00000e081c0073b4 */ /* 0x0001e4000801181b */
[----:B0-----:R-:W-:Y:S05]  /*18010*/  @P1 BRA `(.L_x_524) ;  /* 0xfffffffc00381947 */ /* 0x001fea000383ffff */
.L_x_521:
[----:B------:R-:W-:Y:S05]  /*18020*/  BSYNC B1 ;  /* 0x0000000000017941 */ /* 0x000fea0003800000 */
.L_x_520:
[----:B------:R-:W2:Y:S01]  /*18030*/  LDL.LU R15, [R1+0xa0] ;  /* 0x0000a000010f7983 */ /* 0x000ea20000300800 */
[----:B------:R-:W-:Y:S01]  /*18040*/  LOP3.LUT P1, RZ, R8, 0xff, RZ, 0xc0, !PT ;  /* 0x000000ff08ff7812 */ /* 0x000fe2000782c0ff */
[----:B------:R-:W-:Y:S01]  /*18050*/  VIADD R6, R6, UR18 ;  /* 0x0000001206067c36 */ /* 0x000fe20008000000 */
[----:B------:R-:W-:Y:S01]  /*18060*/  ULDC.64 UR6, c[0x0][0x650] ;  /* 0x0001940000067ab9 */ /* 0x000fe20000000a00 */
[----:B------:R-:W3:Y:S01]  /*18070*/  LDL.LU R12, [R1+0xa4] ;  /* 0x0000a400010c7983 */ /* 0x000ee20000300800 */
[----:B------:R-:W-:Y:S01]  /*18080*/  UISETP.GE.U32.AND UP0, UPT, UR18, 0x7, UPT ;  /* 0x000000071200788c */ /* 0x000fe2000bf06070 */
[C---:B------:R-:W-:Y:S01]  /*18090*/  IMAD.WIDE.U32 R2, R6.reuse, 0x24924925, RZ ;  /* 0x2492492506027825 */ /* 0x040fe200078e00ff */
[C---:B------:R-:W-:Y:S01]  /*180a0*/  ISETP.GT.U32.AND P0, PT, R6.reuse, 0x6, PT ;  /* 0x000000060600780c */ /* 0x040fe20003f04070 */
[----:B------:R-:W-:Y:S01]  /*180b0*/  BSSY B1, `(.L_x_525) ;  /* 0x0000071000017945 */ /* 0x000fe20003800000 */
[----:B------:R-:W-:Y:S01]  /*180c0*/  PRMT R8, RZ, 0x7610, R8 ;  /* 0x00007610ff087816 */ /* 0x000fe20000000008 */
[----:B------:R-:W-:-:S02]  /*180d0*/  IMAD.IADD R2, R6, 0x1, -R3 ;  /* 0x0000000106027824 */ /* 0x000fc400078e0a03 */
[----:B------:R-:W-:Y:S02]  /*180e0*/  IMAD.MOV.U32 R5, RZ, RZ, -0x1 ;  /* 0xffffffffff057424 */ /* 0x000fe400078e00ff */
[----:B------:R-:W0:Y:S01]  /*180f0*/  @P1 S2R R4, SR_CgaCtaId ;  /* 0x0000000000041919 */ /* 0x000e220000008800 */
[----:B------:R-:W-:Y:S01]  /*18100*/  LEA.HI R2, R2, R3, RZ, 0x1f ;  /* 0x0000000302027211 */ /* 0x000fe200078ff8ff */
[----:B------:R-:W-:Y:S01]  /*18110*/  IMAD.MOV.U32 R9, RZ, RZ, -0x1 ;  /* 0xffffffffff097424 */ /* 0x000fe200078e00ff */
[----:B------:R-:W-:-:S04]  /*18120*/  @P1 MOV R3, 0x400 ;  /* 0x0000040000031802 */ /* 0x000fc80000000f00 */
[----:B0-----:R-:W-:Y:S01]  /*18130*/  @P1 LEA R3, R4, R3, 0x18 ;  /* 0x0000000304031211 */ /* 0x001fe200078ec0ff */
[----:B------:R-:W-:-:S03]  /*18140*/  IMAD.U32 R4, RZ, RZ, UR18 ;  /* 0x00000012ff047e24 */ /* 0x000fc6000f8e00ff */
[----:B------:R0:W-:Y:S01]  /*18150*/  @P1 SYNCS.ARRIVE.TRANS64.A1T0 RZ, [R3+URZ+0x88], RZ ;  /* 0x000088ff03ff19a7 */ /* 0x0001e2000810003f */
[----:B------:R-:W-:Y:S02]  /*18160*/  PLOP3.LUT P1, PT, PT, PT, UP0, 0x80, 0x0 ;  /* 0x000000000000781c */ /* 0x000fe40003f2f008 */
[----:B------:R-:W-:Y:S01]  /*18170*/  ISETP.LT.U32.AND P0, PT, R4, 0x7, P0 ;  /* 0x000000070400780c */ /* 0x000fe20000701070 */
[----:B------:R-:W-:-:S03]  /*18180*/  IMAD.MOV.U32 R4, RZ, RZ, -0x1 ;  /* 0xffffffffff047424 */ /* 0x000fc600078e00ff */
[----:B0-----:R-:W-:-:S04]  /*18190*/  SEL R3, RZ, 0x1, !P0 ;  /* 0x00000001ff037807 */ /* 0x001fc80004000000 */
[----:B------:R-:W-:Y:S02]  /*181a0*/  LOP3.LUT R0, R0, R3, RZ, 0x3c, !PT ;  /* 0x0000000300007212 */ /* 0x000fe400078e3cff */
[--C-:B------:R-:W-:Y:S02]  /*181b0*/  SHF.R.U32.HI R3, RZ, 0x2, R2.reuse ;  /* 0x00000002ff037819 */ /* 0x100fe40000011602 */
[----:B------:R-:W-:Y:S02]  /*181c0*/  PRMT R2, RZ, 0x7610, R2 ;  /* 0x00007610ff027816 */ /* 0x000fe40000000002 */
[----:B------:R-:W-:Y:S01]  /*181d0*/  @P1 LOP3.LUT R0, R0, 0x1, R3, 0x78, !PT ;  /* 0x0000000100001812 */ /* 0x000fe200078e7803 */
[----:B------:R-:W-:Y:S01]  /*181e0*/  IMAD R6, R3, -0x7, R6 ;  /* 0xfffffff903067824 */ /* 0x000fe200078e0206 */
[----:B---3--:R-:W-:-:S04]  /*181f0*/  IADD3 R12, P0, R12, UR22, RZ ;  /* 0x000000160c0c7c10 */ /* 0x008fc8000ff1e0ff */
[----:B--2---:R-:W-:Y:S01]  /*18200*/  IADD3.X R15, R15, UR13, RZ, P0, !PT ;  /* 0x0000000d0f0f7c10 */ /* 0x004fe200087fe4ff */
[----:B------:R0:W-:Y:S01]  /*18210*/  STL [R1+0xa4], R12 ;  /* 0x0000a40c01007387 */ /* 0x0001e20000100800 */
[----:B------:R-:W-:-:S03]  /*18220*/  ISETP.GE.U32.AND P0, PT, R12, UR6, PT ;  /* 0x000000060c007c0c */ /* 0x000fc6000bf06070 */
[----:B------:R0:W-:Y:S01]  /*18230*/  STL [R1+0xa0], R15 ;  /* 0x0000a00f01007387 */ /* 0x0001e20000100800 */
[----:B------:R-:W-:-:S13]  /*18240*/  ISETP.GE.U32.AND.EX P0, PT, R15, UR7, PT, P0 ;  /* 0x000000070f007c0c */ /* 0x000fda000bf06100 */
[----:B0-----:R-:W-:Y:S05]  /*18250*/  @P0 BRA `(.L_x_526) ;  /* 0x0000000400580947 */ /* 0x001fea0003800000 */
[----:B------:R-:W0:Y:S01]  /*18260*/  S2R R7, SR_CTAID.X ;  /* 0x0000000000077919 */ /* 0x000e220000002500 */
[----:B------:R-:W1:Y:S01]  /*18270*/  LDC R16, c[0x0][0x65c] ;  /* 0x00019700ff107b82 */ /* 0x000e620000000800 */
[----:B------:R-:W-:Y:S01]  /*18280*/  ULDC UR6, c[0x0][0x150] ;  /* 0x0000540000067ab9 */ /* 0x000fe20000000800 */
[----:B------:R-:W-:Y:S01]  /*18290*/  ULDC UR9, c[0x0][0x630] ;  /* 0x00018c0000097ab9 */ /* 0x000fe20000000800 */
[----:B------:R-:W2:Y:S05]  /*182a0*/  S2R R2, SR_CTAID.Y ;  /* 0x0000000000027919 */ /* 0x000eaa0000002600 */
[----:B------:R-:W3:Y:S08]  /*182b0*/  LDC R4, c[0x0][0x144] ;  /* 0x00005100ff047b82 */ /* 0x000ef00000000800 */
[----:B------:R-:W4:Y:S01]  /*182c0*/  LDC R11, c[0x0][0x148] ;  /* 0x00005200ff0b7b82 */ /* 0x000f220000000800 */
[----:B-1----:R-:W-:-:S02]  /*182d0*/  ISETP.NE.AND P2, PT, R16, 0x1, PT ;  /* 0x000000011000780c */ /* 0x002fc40003f45270 */
[----:B0-----:R-:W-:Y:S02]  /*182e0*/  I2FP.F32.U32 R3, R7 ;  /* 0x0000000700037245 */ /* 0x001fe40000201000 */
[----:B--2---:R-:W-:-:S03]  /*182f0*/  I2FP.F32.U32 R5, R2 ;  /* 0x0000000200057245 */ /* 0x004fc60000201000 */
[----:B------:R-:W-:Y:S01]  /*18300*/  FMUL R3, R3, UR6 ;  /* 0x0000000603037c20 */ /* 0x000fe20008400000 */
[----:B------:R-:W-:Y:S02]  /*18310*/  ULDC UR6, c[0x0][0x154] ;  /* 0x0000550000067ab9 */ /* 0x000fe40000000800 */
[----:B------:R-:W-:Y:S01]  /*18320*/  FMUL R9, R5, UR6 ;  /* 0x0000000605097c20 */ /* 0x000fe20008400000 */
[----:B------:R-:W-:Y:S02]  /*18330*/  ULDC.64 UR6, c[0x0][0x628] ;  /* 0x00018a0000067ab9 */ /* 0x000fe40000000a00 */
[----:B------:R-:W0:Y:S01]  /*18340*/  F2I.U32.TRUNC.NTZ R3, R3 ;  /* 0x0000000300037305 */ /* 0x000e22000020f000 */
[----:B------:R-:W-:-:S04]  /*18350*/  ISETP.NE.U32.AND P0, PT, RZ, UR6, PT ;  /* 0x00000006ff007c0c */ /* 0x000fc8000bf05070 */
[----:B------:R-:W-:-:S03]  /*18360*/  ISETP.NE.AND.EX P0, PT, RZ, UR7, PT, P0 ;  /* 0x00000007ff007c0c */ /* 0x000fc6000bf05300 */
[----:B------:R-:W1:Y:S01]  /*18370*/  F2I.U32.TRUNC.NTZ R9, R9 ;  /* 0x0000000900097305 */ /* 0x000e62000020f000 */
[----:B0-----:R-:W-:Y:S02]  /*18380*/  IMAD.MOV R5, RZ, RZ, -R3 ;  /* 0x000000ffff057224 */ /* 0x001fe400078e0a03 */
[----:B------:R-:W-:Y:S02]  /*18390*/  IMAD.MOV.U32 R3, RZ, RZ, R15 ;  /* 0x000000ffff037224 */ /* 0x000fe400078e000f */
[----:B---3--:R-:W-:Y:S02]  /*183a0*/  IMAD R7, R4, R5, R7 ;  /* 0x0000000504077224 */ /* 0x008fe400078e0207 */
[----:B-1----:R-:W-:-:S04]  /*183b0*/  IMAD.MOV R4, RZ, RZ, -R9 ;  /* 0x000000ffff047224 */ /* 0x002fc800078e0a09 */
[----:B----4-:R-:W-:Y:S02]  /*183c0*/  @P2 IMAD R7, R11, R4, R2 ;  /* 0x000000040b072224 */ /* 0x010fe400078e0202 */
[----:B------:R-:W-:Y:S01]  /*183d0*/  IMAD.MOV.U32 R2, RZ, RZ, R12 ;  /* 0x000000ffff027224 */ /* 0x000fe200078e000c */
[----:B------:R-:W-:Y:S06]  /*183e0*/  @!P0 BRA `(.L_x_527) ;  /* 0x0000000000288947 */ /* 0x000fec0003800000 */
[----:B------:R-:W-:Y:S02]  /*183f0*/  ULDC UR8, c[0x0][0x634] ;  /* 0x00018d0000087ab9 */ /* 0x000fe40000000800 */
[----:B------:R-:W-:-:S05]  /*18400*/  IADD3 R3, P0, R12, UR8, RZ ;  /* 0x000000080c037c10 */ /* 0x000fca000ff1e0ff */
[----:B------:R-:W-:-:S04]  /*18410*/  IMAD.X R9, RZ, RZ, R15, P0 ;  /* 0x000000ffff097224 */ /* 0x000fc800000e060f */
[----:B------:R-:W-:-:S04]  /*18420*/  IMAD.WIDE.U32 R4, R9, UR6, RZ ;  /* 0x0000000609047c25 */ /* 0x000fc8000f8e00ff */
[----:B------:R-:W-:-:S04]  /*18430*/  IMAD.WIDE.U32 R4, P0, R3, UR7, R4 ;  /* 0x0000000703047c25 */ /* 0x000fc8000f800004 */
[----:B------:R-:W-:-:S04]  /*18440*/  IMAD.WIDE.U32 R2, R3, UR6, RZ ;  /* 0x0000000603027c25 */ /* 0x000fc8000f8e00ff */
[----:B------:R-:W-:Y:S01]  /*18450*/  IMAD.MOV.U32 R2, RZ, RZ, R5 ;  /* 0x000000ffff027224 */ /* 0x000fe200078e0005 */
[----:B------:R-:W-:Y:S01]  /*18460*/  IADD3 RZ, P1, R3, R4, RZ ;  /* 0x0000000403ff7210 */ /* 0x000fe20007f3e0ff */
[----:B------:R-:W-:-:S04]  /*18470*/  IMAD.X R3, RZ, RZ, RZ, P0 ;  /* 0x000000ffff037224 */ /* 0x000fc800000e06ff */
[----:B------:R-:W-:-:S08]  /*18480*/  IMAD.WIDE.U32.X R2, R9, UR7, R2, P1 ;  /* 0x0000000709027c25 */ /* 0x000fd000088e0402 */
.L_x_527:
[--C-:B------:R-:W-:Y:S01]  /*18490*/  SHF.R.U64 R9, R2, UR9, R3.reuse ;  /* 0x0000000902097c19 */ /* 0x100fe20008001203 */
[----:B------:R-:W-:Y:S01]  /*184a0*/  ULDC.64 UR6, c[0x0][0x620] ;  /* 0x0001880000067ab9 */ /* 0x000fe20000000a00 */
[----:B------:R-:W-:Y:S01]  /*184b0*/  SHF.R.U32.HI R2, RZ, UR9, R3 ;  /* 0x00000009ff027c19 */ /* 0x000fe20008011603 */
[----:B------:R-:W-:Y:S01]  /*184c0*/  IMAD.MOV.U32 R3, RZ, RZ, R15 ;  /* 0x000000ffff037224 */ /* 0x000fe200078e000f */
[----:B------:R-:W-:Y:S01]  /*184d0*/  IADD3 R11, P0, RZ, -R9, RZ ;  /* 0x80000009ff0b7210 */ /* 0x000fe20007f1e0ff */
[----:B------:R-:W-:-:S04]  /*184e0*/  ULDC.64 UR8, c[0x0][0x640] ;  /* 0x0001900000087ab9 */ /* 0x000fc80000000a00 */
[----:B------:R-:W-:Y:S01]  /*184f0*/  IMAD.X R2, RZ, RZ, ~R2, P0 ;  /* 0x000000ffff027224 */ /* 0x000fe200000e0e02 */
[----:B------:R-:W-:-:S03]  /*18500*/  ISETP.NE.U32.AND P0, PT, RZ, UR8, PT ;  /* 0x00000008ff007c0c */ /* 0x000fc6000bf05070 */
[----:B------:R-:W-:Y:S01]  /*18510*/  IMAD R2, R2, UR6, RZ ;  /* 0x0000000602027c24 */ /* 0x000fe2000f8e02ff */
[----:B------:R-:W-:-:S03]  /*18520*/  ISETP.NE.AND.EX P0, PT, RZ, UR9, PT, P0 ;  /* 0x00000009ff007c0c */ /* 0x000fc6000bf05300 */
[----:B------:R-:W-:Y:S02]  /*18530*/  IMAD R5, R11, UR7, R2 ;  /* 0x000000070b057c24 */ /* 0x000fe4000f8e0202 */
[----:B------:R-:W-:-:S04]  /*18540*/  IMAD.MOV.U32 R2, RZ, RZ, R12 ;  /* 0x000000ffff027224 */ /* 0x000fc800078e000c */
[----:B------:R-:W-:Y:S01]  /*18550*/  IMAD.WIDE.U32 R2, R11, UR6, R2 ;  /* 0x000000060b027c25 */ /* 0x000fe2000f8e0002 */
[----:B------:R-:W-:-:S03]  /*18560*/  ULDC UR6, c[0x0][0x618] ;  /* 0x0001860000067ab9 */ /* 0x000fc60000000800 */
[----:B------:R-:W-:-:S05]  /*18570*/  IMAD.IADD R3, R3, 0x1, R5 ;  /* 0x0000000103037824 */ /* 0x000fca00078e0205 */
[--C-:B------:R-:W-:Y:S02]  /*18580*/  SHF.R.U64 R10, R2, UR6, R3.reuse ;  /* 0x00000006020a7c19 */ /* 0x100fe40008001203 */
[----:B------:R-:W-:Y:S01]  /*18590*/  SHF.R.U32.HI R3, RZ, UR6, R3 ;  /* 0x00000006ff037c19 */ /* 0x000fe20008011603 */
[----:B------:R-:W-:-:S03]  /*185a0*/  ULDC UR6, c[0x0][0x608] ;  /* 0x0001820000067ab9 */ /* 0x000fc60000000800 */
[--C-:B------:R-:W-:Y:S02]  /*185b0*/  SHF.R.U64 R11, R10, UR6, R3.reuse ;  /* 0x000000060a0b7c19 */ /* 0x100fe40008001203 */
[----:B------:R-:W-:Y:S01]  /*185c0*/  SHF.R.U32.HI R2, RZ, UR6, R3 ;  /* 0x00000006ff027c19 */ /* 0x000fe20008011603 */
[----:B------:R-:W-:-:S03]  /*185d0*/  ULDC UR6, c[0x0][0x658] ;  /* 0x0001960000067ab9 */ /* 0x000fc60000000800 */
[--C-:B------:R-:W-:Y:S02]  /*185e0*/  SHF.R.U64 R12, R11, UR6, R2.reuse ;  /* 0x000000060b0c7c19 */ /* 0x100fe40008001202 */
[----:B------:R-:W-:-:S03]  /*185f0*/  SHF.R.U32.HI R14, RZ, UR6, R2 ;  /* 0x00000006ff0e7c19 */ /* 0x000fc60008011602 */
[----:B------:R-:W-:Y:S02]  /*18600*/  IMAD.MOV.U32 R2, RZ, RZ, R12 ;  /* 0x000000ffff027224 */ /* 0x000fe400078e000c */
        /* <DEDUP_REMOVED lines=12> */
.L_x_528:
[----:B------:R-:W-:Y:S01]  /*186d0*/  ULDC UR6, c[0x0][0x648] ;  /* 0x0001920000067ab9 */ /* 0x000fe20000000800 */
[----:B------:R-:W-:Y:S02]  /*186e0*/  LOP3.LUT R11, R11, UR19, RZ, 0xc0, !PT ;  /* 0x000000130b0b7c12 */ /* 0x000fe4000f8ec0ff */
[----:B------:R-:W-:Y:S01]  /*186f0*/  SHF.R.U64 R2, R2, UR6, R3 ;  /* 0x0000000602027c19 */ /* 0x000fe20008001203 */
[----:B------:R-:W-:-:S04]  /*18700*/  ULDC UR6, c[0x0][0x638] ;  /* 0x00018e0000067ab9 */ /* 0x000fc80000000800 */
[----:B------:R-:W-:Y:S02]  /*18710*/  IMAD.MOV R3, RZ, RZ, -R2 ;  /* 0x000000ffff037224 */ /* 0x000fe400078e0a02 */
[----:B------:R-:W-:Y:S02]  /*18720*/  IMAD R4, R2, UR5, R11 ;  /* 0x0000000502047c24 */ /* 0x000fe4000f8e020b */
[----:B------:R-:W-:Y:S01]  /*18730*/  IMAD R12, R3, UR6, R12 ;  /* 0x00000006030c7c24 */ /* 0x000fe2000f8e020c */
[----:B------:R-:W-:Y:S01]  /*18740*/  ULDC UR6, c[0x0][0x610] ;  /* 0x0001840000067ab9 */ /* 0x000fe20000000800 */
[----:B------:R-:W-:Y:S01]  /*18750*/  LOP3.LUT R3, R10, UR4, RZ, 0xc0, !PT ;  /* 0x000000040a037c12 */ /* 0x000fe2000f8ec0ff */
[----:B------:R-:W-:Y:S01]  /*18760*/  IMAD R7, R4, UR6, R7 ;  /* 0x0000000604077c24 */ /* 0x000fe2000f8e0207 */
[----:B------:R-:W-:Y:S01]  /*18770*/  ULDC UR6, c[0x0][0x600] ;  /* 0x0001800000067ab9 */ /* 0x000fe20000000800 */
[----:B------:R-:W-:Y:S02]  /*18780*/  IMAD.MOV.U32 R2, RZ, RZ, 0x1 ;  /* 0x00000001ff027424 */ /* 0x000fe400078e00ff */
[----:B------:R-:W-:-:S05]  /*18790*/  IMAD R12, R12, UR6, R3 ;  /* 0x000000060c0c7c24 */ /* 0x000fca000f8e0203 */
[----:B------:R-:W-:Y:S02]  /*187a0*/  SEL R4, R12, R7, !P2 ;  /* 0x000000070c047207 */ /* 0x000fe40005000000 */
[----:B------:R-:W-:-:S07]  /*187b0*/  SEL R5, R7, R12, !P2 ;  /* 0x0000000c07057207 */ /* 0x000fce0005000000 */
.L_x_526:
[----:B------:R-:W-:Y:S05]  /*187c0*/  BSYNC B1 ;  /* 0x0000000000017941 */ /* 0x000fea0003800000 */
.L_x_525:
[----:B------:R-:W-:-:S13]  /*187d0*/  LOP3.LUT P0, RZ, R2, 0xff, RZ, 0xc0, !PT ;  /* 0x000000ff02ff7812 */ /* 0x000fda000780c0ff */
[----:B------:R-:W-:Y:S05]  /*187e0*/  @P0 BRA `(.L_x_529) ;  /* 0xfffffff4000c0947 */ /* 0x000fea000383ffff */
[----:B------:R-:W-:Y:S05]  /*187f0*/  BSYNC B0 ;  /* 0x0000000000007941 */ /* 0x000fea0003800000 */
.L_x_518:
[----:B------:R-:W-:-:S03]  /*18800*/  UMOV UR6, 0xffffffff ;  /* 0xffffffff00067882 */ /* 0x000fc60000000000 */
[----:B------:R-:W-:Y:S05]  /*18810*/  BRA.DIV UR6, `(.L_x_530) ;  /* 0x0000000606907947 */ /* 0x000fea000b800000 */
[----:B------:R-:W-:-:S13]  /*18820*/  ELECT P6, URZ, PT ;  /* 0x00000000003f782f */ /* 0x000fda00038c0000 */
.L_x_547:
[----:B------:R-:W-:Y:S04]  /*18830*/  BSSY B0, `(.L_x_531) ;  /* 0x0000049000007945 */ /* 0x000fe80003800000 */
[----:B------:R-:W-:Y:S05]  /*18840*/  @!P6 BRA `(.L_x_532) ;  /* 0x00000004001ce947 */ /* 0x000fea0003800000 */
[----:B------:R-:W2:Y:S02]  /*18850*/  LDL R2, [R1+0x98] ;  /* 0x0000980001027983 */ /* 0x000ea40000100800 */
[----:B--2---:R-:W-:-:S13]  /*18860*/  R2UR UR6, R2 ;  /* 0x00000000020672ca */ /* 0x004fda00000e0000 */
[----:B------:R-:W-:-:S04]  /*18870*/  ULOP3.LUT UR6, UR6, 0x2, URZ, 0xfc, !UPT ;  /* 0x0000000206067892 */ /* 0x000fc8000f8efc3f */
[----:B------:R-:W-:-:S06]  /*18880*/  UISETP.NE.AND UP0, UPT, UR6, 0x3, UPT ;  /* 0x000000030600788c */ /* 0x000fcc000bf05270 */
[----:B------:R-:W-:-:S13]  /*18890*/  PLOP3.LUT P0, PT, PT, PT, UP0, 0x80, 0x0 ;  /* 0x000000000000781c */ /* 0x000fda0003f0f008 */
[----:B------:R-:W-:Y:S05]  /*188a0*/  @!P0 BRA `(.L_x_533) ;  /* 0x0000000000048947 */ /* 0x000fea0003800000 */
[----:B------:R-:W-:Y:S01]  /*188b0*/  BPT.TRAP 0x1 ;  /* 0x000000040000795c */ /* 0x000fe20000300000 */
.L_x_533:
[----:B------:R-:W0:Y:S01]  /*188c0*/  S2R R3, SR_CgaCtaId ;  /* 0x0000000000037919 */ /* 0x000e220000008800 */
[----:B------:R-:W-:-:S04]  /*188d0*/  MOV R2, 0x400 ;  /* 0x0000040000027802 */ /* 0x000fc80000000f00 */
[----:B0-----:R-:W-:Y:S02]  /*188e0*/  LEA R3, R3, R2, 0x18 ;  /* 0x0000000203037211 */ /* 0x001fe400078ec0ff */
[----:B------:R-:W-:-:S03]  /*188f0*/  SHF.L.U32 R2, R0, 0x1f, RZ ;  /* 0x0000001f00027819 */ /* 0x000fc600000006ff */
[----:B------:R-:W-:-:S04]  /*18900*/  VIADD R3, R3, 0x38 ;  /* 0x0000003803037836 */ /* 0x000fc80000000000 */
[----:B------:R-:W-:-:S04]  /*18910*/  IMAD R5, R6, 0x8, R3 ;  /* 0x0000000806057824 */ /* 0x000fc800078e0203 */
[----:B------:R-:W0:Y:S02]  /*18920*/  SYNCS.PHASECHK.TRANS64.TRYWAIT P0, [R5+URZ], R2 ;  /* 0x00000002050075a7 */ /* 0x000e24000800017f */
[----:B0-----:R-:W-:Y:S05]  /*18930*/  @!P0 BRA `(.L_x_534) ;  /* 0x0000000400688947 */ /* 0x001fea0003800000 */
.L_x_548:
[----:B------:R-:W-:-:S05]  /*18940*/  VIADD R6, R6, 0x1 ;  /* 0x0000000106067836 */ /* 0x000fca0000000000 */
[----:B------:R-:W-:-:S04]  /*18950*/  ISETP.NE.AND P0, PT, R6, 0x7, PT ;  /* 0x000000070600780c */ /* 0x000fc80003f05270 */
[----:B0-----:R-:W-:Y:S02]  /*18960*/  SEL R5, RZ, 0x1, P0 ;  /* 0x00000001ff057807 */ /* 0x001fe40000000000 */
[----:B------:R-:W-:Y:S02]  /*18970*/  SEL R6, R6, RZ, P0 ;  /* 0x000000ff06067207 */ /* 0x000fe40000000000 */
[----:B------:R-:W-:-:S03]  /*18980*/  LOP3.LUT R5, R0, R5, RZ, 0x3c, !PT ;  /* 0x0000000500057212 */ /* 0x000fc600078e3cff */
[----:B------:R-:W-:Y:S01]  /*18990*/  IMAD R7, R6, 0x8, R3 ;  /* 0x0000000806077824 */ /* 0x000fe200078e0203 */
[----:B------:R-:W-:-:S04]  /*189a0*/  SHF.L.U32 R0, R5, 0x1f, RZ ;  /* 0x0000001f05007819 */ /* 0x000fc800000006ff */
[----:B------:R-:W0:Y:S02]  /*189b0*/  SYNCS.PHASECHK.TRANS64.TRYWAIT P0, [R7+URZ], R0 ;  /* 0x00000000070075a7 */ /* 0x000e24000800017f */
[----:B0-----:R-:W-:Y:S05]  /*189c0*/  @!P0 BRA `(.L_x_535) ;  /* 0x0000000400588947 */ /* 0x001fea0003800000 */
.L_x_549:
[----:B0-----:R-:W-:-:S05]  /*189d0*/  VIADD R0, R6, 0x1 ;  /* 0x0000000106007836 */ /* 0x001fca0000000000 */
[----:B------:R-:W-:-:S04]  /*189e0*/  ISETP.NE.AND P0, PT, R0, 0x7, PT ;  /* 0x000000070000780c */ /* 0x000fc80003f05270 */
[----:B------:R-:W-:Y:S02]  /*189f0*/  SEL R2, RZ, 0x1, P0 ;  /* 0x00000001ff027807 */ /* 0x000fe40000000000 */
[----:B------:R-:W-:Y:S02]  /*18a00*/  SEL R4, R0, RZ, P0 ;  /* 0x000000ff00047207 */ /* 0x000fe40000000000 */
[----:B------:R-:W-:-:S03]  /*18a10*/  LOP3.LUT R5, R5, R2, RZ, 0x3c, !PT ;  /* 0x0000000205057212 */ /* 0x000fc600078e3cff */
[----:B------:R-:W-:Y:S01]  /*18a20*/  IMAD R7, R4, 0x8, R3 ;  /* 0x0000000804077824 */ /* 0x000fe200078e0203 */
[----:B------:R-:W-:-:S04]  /*18a30*/  SHF.L.U32 R0, R5, 0x1f, RZ ;  /* 0x0000001f05007819 */ /* 0x000fc800000006ff */
[----:B------:R-:W0:Y:S02]  /*18a40*/  SYNCS.PHASECHK.TRANS64.TRYWAIT P0, [R7+URZ], R0 ;  /* 0x00000000070075a7 */ /* 0x000e24000800017f */
[----:B0-----:R-:W-:Y:S05]  /*18a50*/  @!P0 BRA `(.L_x_536) ;  /* 0x0000000400488947 */ /* 0x001fea0003800000 */
.L_x_550:
        /* <DEDUP_REMOVED lines=9> */
.L_x_551:
        /* <DEDUP_REMOVED lines=9> */
.L_x_552:
        /* <DEDUP_REMOVED lines=9> */
.L_x_553:
[----:B0-----:R-:W-:-:S05]  /*18c10*/  VIADD R0, R4, 0x1 ;  /* 0x0000000104007836 */ /* 0x001fca0000000000 */
[----:B------:R-:W-:-:S04]  /*18c20*/  ISETP.NE.AND P0, PT, R0, 0x7, PT ;  /* 0x000000070000780c */ /* 0x000fc80003f05270 */
[----:B------:R-:W-:Y:S02]  /*18c30*/  SEL R2, RZ, 0x1, P0 ;  /* 0x00000001ff027807 */ /* 0x000fe40000000000 */
[----:B------:R-:W-:Y:S02]  /*18c40*/  SEL R0, R0, RZ, P0 ;  /* 0x000000ff00007207 */ /* 0x000fe40000000000 */
[----:B------:R-:W-:-:S03]  /*18c50*/  LOP3.LUT R2, R5, R2, RZ, 0x3c, !PT ;  /* 0x0000000205027212 */ /* 0x000fc600078e3cff */
[----:B------:R-:W-:Y:S01]  /*18c60*/  IMAD R3, R0, 0x8, R3 ;  /* 0x0000000800037824 */ /* 0x000fe200078e0203 */
[----:B------:R-:W-:-:S07]  /*18c70*/  SHF.L.U32 R0, R2, 0x1f, RZ ;  /* 0x0000001f02007819 */ /* 0x000fce00000006ff */
.L_x_540:
[----:B0-----:R0:W1:Y:S02]  /*18c80*/  SYNCS.PHASECHK.TRANS64.TRYWAIT P0, [R3+URZ], R0 ;  /* 0x00000000030075a7 */ /* 0x001064000800017f */
[----:B-1----:R-:W-:Y:S05]  /*18c90*/  @!P0 NANOSLEEP.SYNCS 0x989680 ;  /* 0x009896800000895d */ /* 0x002fea0003900000 */
[----:B------:R-:W1:Y:S02]  /*18ca0*/  @!P0 SYNCS.PHASECHK.TRANS64 P0, [R3+URZ], R0 ;  /* 0x00000000030085a7 */ /* 0x000e64000800007f */
[----:B-1----:R-:W-:Y:S05]  /*18cb0*/  @!P0 BRA `(.L_x_540) ;  /* 0xfffffffc00f08947 */ /* 0x002fea000383ffff */
.L_x_532:
[----:B------:R-:W-:Y:S05]  /*18cc0*/  BSYNC B0 ;  /* 0x0000000000007941 */ /* 0x000fea0003800000 */
.L_x_531:
[----:B------:R-:W-:Y:S05]  /*18cd0*/  EXIT ;  /* 0x000000000000794d */ /* 0x000fea0003800000 */
.L_x_21:
[----:B-1----:R1:W2:Y:S02]  /*18ce0*/  SYNCS.PHASECHK.TRANS64.TRYWAIT P1, [R3+URZ], R0 ;  /* 0x00000000030075a7 */ /* 0x0022a4000802017f */
[----:B--2---:R-:W-:Y:S05]  /*18cf0*/  @!P1 NANOSLEEP.SYNCS 0x989680 ;  /* 0x009896800000995d */ /* 0x004fea0003900000 */
[----:B------:R-:W2:Y:S02]  /*18d00*/  @!P1 SYNCS.PHASECHK.TRANS64 P1, [R3+URZ], R0 ;  /* 0x00000000030095a7 */ /* 0x000ea4000802007f */
[----:B--2---:R-:W-:Y:S05]  /*18d10*/  @!P1 BRA `(.L_x_21) ;  /* 0xfffffffc00f09947 */ /* 0x004fea000383ffff */
[----:B------:R-:W-:Y:S05]  /*18d20*/  BRA `(.L_x_20) ;  /* 0xfffffe8800a87947 */ /* 0x000fea000383ffff */
.L_x_26:
[----:B--2---:R-:W-:-:S04]  /*18d30*/  IMAD.U32 R9, RZ, RZ, UR4 ;  /* 0x00000004ff097e24 */ /* 0x004fc8000f8e00ff */
[----:B------:R2:W3:Y:S03]  /*18d40*/  SYNCS.PHASECHK.TRANS64.TRYWAIT P1, [R9+URZ], R5 ;  /* 0x00000005090075a7 */ /* 0x0004e6000802017f */
[----:B---3--:R-:W-:Y:S05]  /*18d50*/  @!P1 NANOSLEEP.SYNCS 0x989680 ;  /* 0x009896800000995d */ /* 0x008fea0003900000 */
[----:B------:R-:W3:Y:S02]  /*18d60*/  @!P1 SYNCS.PHASECHK.TRANS64 P1, [R9+URZ], R5 ;  /* 0x00000005090095a7 */ /* 0x000ee4000802007f */
[----:B---3--:R-:W-:Y:S05]  /*18d70*/  @!P1 BRA `(.L_x_26) ;  /* 0xfffffffc00ec9947 */ /* 0x008fea000383ffff */
[----:B------:R-:W-:Y:S05]  /*18d80*/  BRA `(.L_x_25) ;  /* 0xfffffeac00887947 */ /* 0x000fea000383ffff */
.L_x_519:
[----:B------:R-:W-:Y:S01]  /*18d90*/  BSSY B1, `(.L_x_541) ;  /* 0x0000006000017945 */ /* 0x000fe20003800000 */
[----:B------:R-:W-:-:S07]  /*18da0*/  IMAD.MOV.U32 R15, RZ, RZ, -0x1 ;  /* 0xffffffffff0f7424 */ /* 0x000fce00078e00ff */
[----:B------:R-:W-:Y:S05]  /*18db0*/  WARPSYNC.COLLECTIVE R15, `(.L_x_542) ;  /* 0x000000000f0c7348 */ /* 0x000fea0003c00000 */
[----:B------:R-:W-:Y:S02]  /*18dc0*/  ELECT P6, UR62, PT ;  /* 0x00000000003e782f */ /* 0x000fe400038c0000 */
[----:B------:R-:W-:Y:S01]  /*18dd0*/  MOV R14, UR62 ;  /* 0x0000003e000e7c02 */ /* 0x000fe20008000f00 */
[----:B------:R-:W-:Y:S10]  /*18de0*/  ENDCOLLECTIVE ;  /* 0x000000000000791b */ /* 0x000ff40003800000 */
.L_x_542:
[----:B------:R-:W-:Y:S05]  /*18df0*/  BSYNC B1 ;  /* 0x0000000000017941 */ /* 0x000fea0003800000 */
.L_x_541:
[----:B------:R-:W-:Y:S05]  /*18e00*/  BRA `(.L_x_543) ;  /* 0xffffffec00907947 */ /* 0x000fea000383ffff */
.L_x_522:
[----:B0-----:R0:W2:Y:S02]  /*18e10*/  SYNCS.PHASECHK.TRANS64.TRYWAIT P0, [R4+URZ+0x38], R15 ;  /* 0x0000380f040075a7 */ /* 0x0010a4000800017f */
[----:B--2---:R-:W-:Y:S05]  /*18e20*/  @!P0 NANOSLEEP.SYNCS 0x989680 ;  /* 0x009896800000895d */ /* 0x004fea0003900000 */
[----:B------:R-:W2:Y:S02]  /*18e30*/  @!P0 SYNCS.PHASECHK.TRANS64 P0, [R4+URZ+0x38], R15 ;  /* 0x0000380f040085a7 */ /* 0x000ea4000800007f */
[----:B--2---:R-:W-:Y:S05]  /*18e40*/  @!P0 BRA `(.L_x_522) ;  /* 0xfffffffc00f08947 */ /* 0x004fea000383ffff */
[----:B------:R-:W-:Y:S05]  /*18e50*/  BRA `(.L_x_544) ;  /* 0xffffffec00d07947 */ /* 0x000fea000383ffff */
.L_x_530:
[----:B------:R-:W-:Y:S01]  /*18e60*/  BSSY B0, `(.L_x_545) ;  /* 0x0000006000007945 */ /* 0x000fe20003800000 */
[----:B------:R-:W-:-:S07]  /*18e70*/  IMAD.MOV.U32 R15, RZ, RZ, -0x1 ;  /* 0xffffffffff0f7424 */ /* 0x000fce00078e00ff */
[----:B------:R-:W-:Y:S05]  /*18e80*/  WARPSYNC.COLLECTIVE R15, `(.L_x_546) ;  /* 0x000000000f0c7348 */ /* 0x000fea0003c00000 */
[----:B------:R-:W-:Y:S02]  /*18e90*/  ELECT P6, UR62, PT ;  /* 0x00000000003e782f */ /* 0x000fe400038c0000 */
[----:B------:R-:W-:Y:S01]  /*18ea0*/  MOV R14, UR62 ;  /* 0x0000003e000e7c02 */ /* 0x000fe20008000f00 */
[----:B------:R-:W-:Y:S10]  /*18eb0*/  ENDCOLLECTIVE ;  /* 0x000000000000791b */ /* 0x000ff40003800000 */
.L_x_546:
[----:B------:R-:W-:Y:S05]  /*18ec0*/  BSYNC B0 ;  /* 0x0000000000007941 */ /* 0x000fea0003800000 */
.L_x_545:
[----:B------:R-:W-:Y:S05]  /*18ed0*/  BRA `(.L_x_547) ;  /* 0xfffffff800547947 */ /* 0x000fea000383ffff */
.L_x_534:
[----:B0-----:R0:W1:Y:S02]  /*18ee0*/  SYNCS.PHASECHK.TRANS64.TRYWAIT P0, [R5+URZ], R2 ;  /* 0x00000002050075a7 */ /* 0x001064000800017f */
[----:B-1----:R-:W-:Y:S05]  /*18ef0*/  @!P0 NANOSLEEP.SYNCS 0x989680 ;  /* 0x009896800000895d */ /* 0x002fea0003900000 */
[----:B------:R-:W1:Y:S02]  /*18f00*/  @!P0 SYNCS.PHASECHK.TRANS64 P0, [R5+URZ], R2 ;  /* 0x00000002050085a7 */ /* 0x000e64000800007f */
[----:B-1----:R-:W-:Y:S05]  /*18f10*/  @!P0 BRA `(.L_x_534) ;  /* 0xfffffffc00f08947 */ /* 0x002fea000383ffff */
[----:B------:R-:W-:Y:S05]  /*18f20*/  BRA `(.L_x_548) ;  /* 0xfffffff800847947 */ /* 0x000fea000383ffff */
.L_x_535:
[----:B0-----:R0:W1:Y:S02]  /*18f30*/  SYNCS.PHASECHK.TRANS64.TRYWAIT P0, [R7+URZ], R0 ;  /* 0x00000000070075a7 */ /* 0x001064000800017f */
[----:B-1----:R-:W-:Y:S05]  /*18f40*/  @!P0 NANOSLEEP.SYNCS 0x989680 ;  /* 0x009896800000895d */ /* 0x002fea0003900000 */
[----:B------:R-:W1:Y:S02]  /*18f50*/  @!P0 SYNCS.PHASECHK.TRANS64 P0, [R7+URZ], R0 ;  /* 0x00000000070085a7 */ /* 0x000e64000800007f */
[----:B-1----:R-:W-:Y:S05]  /*18f60*/  @!P0 BRA `(.L_x_535) ;  /* 0xfffffffc00f08947 */ /* 0x002fea000383ffff */
[----:B------:R-:W-:Y:S05]  /*18f70*/  BRA `(.L_x_549) ;  /* 0xfffffff800947947 */ /* 0x000fea000383ffff */
.L_x_536:
[----:B0-----:R0:W1:Y:S02]  /*18f80*/  SYNCS.PHASECHK.TRANS64.TRYWAIT P0, [R7+URZ], R0 ;  /* 0x00000000070075a7 */ /* 0x001064000800017f */
[----:B-1----:R-:W-:Y:S05]  /*18f90*/  @!P0 NANOSLEEP.SYNCS 0x989680 ;  /* 0x009896800000895d */ /* 0x002fea0003900000 */
[----:B------:R-:W1:Y:S02]  /*18fa0*/  @!P0 SYNCS.PHASECHK.TRANS64 P0, [R7+URZ], R0 ;  /* 0x00000000070085a7 */ /* 0x000e64000800007f */
[----:B-1----:R-:W-:Y:S05]  /*18fb0*/  @!P0 BRA `(.L_x_536) ;  /* 0xfffffffc00f08947 */ /* 0x002fea000383ffff */
[----:B------:R-:W-:Y:S05]  /*18fc0*/  BRA `(.L_x_550) ;  /* 0xfffffff800a47947 */ /* 0x000fea000383ffff */
.L_x_537:
[----:B0-----:R0:W1:Y:S02]  /*18fd0*/  SYNCS.PHASECHK.TRANS64.TRYWAIT P0, [R7+URZ], R0 ;  /* 0x00000000070075a7 */ /* 0x001064000800017f */
[----:B-1----:R-:W-:Y:S05]  /*18fe0*/  @!P0 NANOSLEEP.SYNCS 0x989680 ;  /* 0x009896800000895d */ /* 0x002fea0003900000 */
[----:B------:R-:W1:Y:S02]  /*18ff0*/  @!P0 SYNCS.PHASECHK.TRANS64 P0, [R7+URZ], R0 ;  /* 0x00000000070085a7 */ /* 0x000e64000800007f */
[----:B-1----:R-:W-:Y:S05]  /*19000*/  @!P0 BRA `(.L_x_537) ;  /* 0xfffffffc00f08947 */ /* 0x002fea000383ffff */
[----:B------:R-:W-:Y:S05]  /*19010*/  BRA `(.L_x_551) ;  /* 0xfffffff800b47947 */ /* 0x000fea000383ffff */
.L_x_538:
[----:B0-----:R0:W1:Y:S02]  /*19020*/  SYNCS.PHASECHK.TRANS64.TRYWAIT P0, [R7+URZ], R0 ;  /* 0x00000000070075a7 */ /* 0x001064000800017f */
[----:B-1----:R-:W-:Y:S05]  /*19030*/  @!P0 NANOSLEEP.SYNCS 0x989680 ;  /* 0x009896800000895d */ /* 0x002fea0003900000 */
[----:B------:R-:W1:Y:S02]  /*19040*/  @!P0 SYNCS.PHASECHK.TRANS64 P0, [R7+URZ], R0 ;  /* 0x00000000070085a7 */ /* 0x000e64000800007f */
[----:B-1----:R-:W-:Y:S05]  /*19050*/  @!P0 BRA `(.L_x_538) ;  /* 0xfffffffc00f08947 */ /* 0x002fea000383ffff */
[----:B------:R-:W-:Y:S05]  /*19060*/  BRA `(.L_x_552) ;  /* 0xfffffff800c47947 */ /* 0x000fea000383ffff */
.L_x_539:
[----:B0-----:R0:W1:Y:S02]  /*19070*/  SYNCS.PHASECHK.TRANS64.TRYWAIT P0, [R7+URZ], R0 ;  /* 0x00000000070075a7 */ /* 0x001064000800017f */
[----:B-1----:R-:W-:Y:S05]  /*19080*/  @!P0 NANOSLEEP.SYNCS 0x989680 ;  /* 0x009896800000895d */ /* 0x002fea0003900000 */
[----:B------:R-:W1:Y:S02]  /*19090*/  @!P0 SYNCS.PHASECHK.TRANS64 P0, [R7+URZ], R0 ;  /* 0x00000000070085a7 */ /* 0x000e64000800007f */
[----:B-1----:R-:W-:Y:S05]  /*190a0*/  @!P0 BRA `(.L_x_539) ;  /* 0xfffffffc00f08947 */ /* 0x002fea000383ffff */
[----:B------:R-:W-:Y:S05]  /*190b0*/  BRA `(.L_x_553) ;  /* 0xfffffff800d47947 */ /* 0x000fea000383ffff */
.L_x_554:
[----:B------:R-:W-:-:S00]  /*190c0*/  BRA `(.L_x_554) ;  /* 0xfffffffc00fc7947 */ /* 0x000fc0000383ffff */
[----:B------:R-:W-:-:S00]  /*190d0*/  NOP ;  /* 0x0000000000007918 */ /* 0x000fc00000000000 */
        /* <DEDUP_REMOVED lines=10> */
.L_x_555:


//--------------------- .nv.global.init           --------------------------
	.section	.nv.global.init,"aw",@progbits
.nv.global.init:
	.type		$str$22,@object
	.size		$str$22,($str$23 - $str$22)
$str$22:
        /*0000*/ 	.byte	0x6b, 0x5f, 0x74, 0x69, 0x6c, 0x65, 0x5f, 0x63, 0x6f, 0x75, 0x6e, 0x74, 0x20, 0x3e, 0x3d, 0x20
        /*0010*/ 	.byte	0x31, 0x00
	.type		$str$23,@object
	.size		$str$23,(__unnamed_1 - $str$23)
$str$23:
        /*0012*/ 	.byte	0x2f, 0x74, 0x6d, 0x70, 0x2f, 0x63, 0x75, 0x74, 0x6c, 0x61, 0x73, 0x73, 0x5f, 0x73, 0x77, 0x65
        /*0022*/ 	.byte	0x65, 0x70, 0x5f, 0x73, 0x72, 0x63, 0x2f, 0x69, 0x6e, 0x63, 0x6c, 0x75, 0x64, 0x65, 0x2f, 0x63
        /*0032*/ 	.byte	0x75, 0x74, 0x6c, 0x61, 0x73, 0x73, 0x2f, 0x67, 0x65, 0x6d, 0x6d, 0x2f, 0x63, 0x6f, 0x6c, 0x6c
        /*0042*/ 	.byte	0x65, 0x63, 0x74, 0x69, 0x76, 0x65, 0x2f, 0x73, 0x6d, 0x39, 0x30, 0x5f, 0x6d, 0x6d, 0x61, 0x5f
        /*0052*/ 	.byte	0x74, 0x6d, 0x61, 0x5f, 0x67, 0x6d, 0x6d, 0x61, 0x5f, 0x73, 0x73, 0x5f, 0x77, 0x61, 0x72, 0x70
        /*0062*/ 	.byte	0x73, 0x70, 0x65, 0x63, 0x69, 0x61, 0x6c, 0x69, 0x7a, 0x65, 0x64, 0x2e, 0x68, 0x70, 0x70, 0x00
	.type		__unnamed_1,@object
	.size		__unnamed_1,(.L_0 - __unnamed_1)
__unnamed_1:
        /* <DEDUP_REMOVED lines=182> */
.L_0:


//--------------------- .nv.shared._ZN7cutlass13device_kernelINS_4gemm6kernel13GemmUniversalIN4cute5tupleIJiiiiEEENS1_10collective13CollectiveMmaINS1_34MainloopSm90TmaGmmaWarpSpecializedILi7ENS5_IJNS4_1CILi2EEENSA_ILi1EEESC_EEENS1_35KernelTmaWarpSpecializedCooperativeEEENS5_IJNSA_ILi256EEENSA_ILi240EEENSA_ILi32EEEEEENS_10bfloat16_tENS5_IJlSC_lEEESK_SL_NS4_8TiledMMAINS4_8MMA_AtomIJNS4_4SM904GMMA27MMA_64x16x16_F32BF16BF16_SSILNSP_5MajorE0ELSR_0ELNSP_7ScaleInE1ELSS_1EEEEEENS4_6LayoutISD_NS5_IJSC_NSA_ILi0EEESW_EEEEENS5_IJNS4_10UnderscoreESZ_SZ_EEEEENS4_13SM90_TMA_LOADENS4_14ComposedLayoutINS4_7SwizzleILi2ELi4ELi3EEENS4_18smem_ptr_flag_bitsILi16EEENSV_INS5_IJNSA_ILi8EEESI_EEENS5_IJSI_SC_EEEEEEEvNS4_8identityENS4_23SM90_TMA_LOAD_MULTICASTES1C_vS1D_EENS_8epilogue10collective6detail29Sm90TmaWarpSpecializedAdapterINS1H_15DefaultEpilogueISK_SL_SL_NS1G_6thread17LinearCombinationISK_Li1EffLNS1L_9ScaleType4KindE0ELNS_15FloatRoundStyleE2ESK_EENS1_15EpilogueDefaultEEEEEvvEEEEvNT_6ParamsE --------------------------
	.section	.nv.shared._ZN7cutlass13device_kernelINS_4gemm6kernel13GemmUniversalIN4cute5tupleIJiiiiEEENS1_10collective13CollectiveMmaINS1_34MainloopSm90TmaGmmaWarpSpecializedILi7ENS5_IJNS4_1CILi2EEENSA_ILi1EEESC_EEENS1_35KernelTmaWarpSpecializedCooperativeEEENS5_IJNSA_ILi256EEENSA_ILi240EEENSA_ILi32EEEEEENS_10bfloat16_tENS5_IJlSC_lEEESK_SL_NS4_8TiledMMAINS4_8MMA_AtomIJNS4_4SM904GMMA27MMA_64x16x16_F32BF16BF16_SSILNSP_5MajorE0ELSR_0ELNSP_7ScaleInE1ELSS_1EEEEEENS4_6LayoutISD_NS5_IJSC_NSA_ILi0EEESW_EEEEENS5_IJNS4_10UnderscoreESZ_SZ_EEEEENS4_13SM90_TMA_LOADENS4_14ComposedLayoutINS4_7SwizzleILi2ELi4ELi3EEENS4_18smem_ptr_flag_bitsILi16EEENSV_INS5_IJNSA_ILi8EEESI_EEENS5_IJSI_SC_EEEEEEEvNS4_8identityENS4_23SM90_TMA_LOAD_MULTICASTES1C_vS1D_EENS_8epilogue10collective6detail29Sm90TmaWarpSpecializedAdapterINS1H_15DefaultEpilogueISK_SL_SL_NS1G_6thread17LinearCombinationISK_Li1EffLNS1L_9ScaleType4KindE0ELNS_15FloatRoundStyleE2ESK_EENS1_15EpilogueDefaultEEEEEvvEEEEvNT_6ParamsE,"aw",@nobits
	.sectionflags	@""
	.align	16
	.zero		1024


//--------------------- .nv.shared.reserved.0     --------------------------
	.section	.nv.shared.reserved.0,"aw",@nobits
	.weak		__nv_reservedSMEM_offset_0_alias
	.size		__nv_reservedSMEM_offset_0_alias, 0, 0
	.other		__nv_reservedSMEM_offset_0_alias,@"STO_CUDA_RESERVED_SHARED STV_DEFAULT"
__nv_reservedSMEM_offset_0_alias:
	.zero		0


//--------------------- .nv.global                --------------------------
	.section	.nv.global,"aw",@nobits
.nv.global:
	.type		_ZN39_INTERNAL_c67f63e1_4_k_cu_c1bbf0ca_88564cute1_E,@object
	.size		_ZN39_INTERNAL_c67f63e1_4_k_cu_c1bbf0ca_88564cute1_E,(_ZN39_INTERNAL_c67f63e1_4_k_cu_c1bbf0ca_88564cuda3std3__45__cpo6cbeginE - _ZN39_INTERNAL_c67f63e1_4_k_cu_c1bbf0ca_88564cute1_E)
_ZN39_INTERNAL_c67f63e1_4_k_cu_c1bbf0ca_88564cute1_E:
	.zero		1
	.type		_ZN39_INTERNAL_c67f63e1_4_k_cu_c1bbf0ca_88564cuda3std3__45__cpo6cbeginE,@object
	.size		_ZN39_INTERNAL_c67f63e1_4_k_cu_c1bbf0ca_88564cuda3std3__45__cpo6cbeginE,(_ZN39_INTERNAL_c67f63e1_4_k_cu_c1bbf0ca_88564cuda3std3__48in_placeE - _ZN39_INTERNAL_c67f63e1_4_k_cu_c1bbf0ca_88564cuda3std3__45__cpo6cbeginE)
_ZN39_INTERNAL_c67f63e1_4_k_cu_c1bbf0ca_88564cuda3std3__45__cpo6cbeginE:
	.zero		1
	.type		_ZN39_INTERNAL_c67f63e1_4_k_cu_c1bbf0ca_88564cuda3std3__48in_placeE,@object
	.size		_ZN39_INTERNAL_c67f63e1_4_k_cu_c1bbf0ca_88564cuda3std3__48in_placeE,(_ZN39_INTERNAL_c67f63e1_4_k_cu_c1bbf0ca_88564cuda3std6ranges3__45__cpo9iter_moveE - _ZN39_INTERNAL_c67f63e1_4_k_cu_c1bbf0ca_88564cuda3std3__48in_placeE)
_ZN39_INTERNAL_c67f63e1_4_k_cu_c1bbf0ca_88564cuda3std3__48in_placeE:
	.zero		1
	.type		_ZN39_INTERNAL_c67f63e1_4_k_cu_c1bbf0ca_88564cuda3std6ranges3__45__cpo9iter_moveE,@object
	.size		_ZN39_INTERNAL_c67f63e1_4_k_cu_c1bbf0ca_88564cuda3std6ranges3__45__cpo9iter_moveE,(_ZN39_INTERNAL_c67f63e1_4_k_cu_c1bbf0ca_88564cuda3std3__45__cpo5beginE - _ZN39_INTERNAL_c67f63e1_4_k_cu_c1bbf0ca_88564cuda3std6ranges3__45__cpo9iter_moveE)
_ZN39_INTERNAL_c67f63e1_4_k_cu_c1bbf0ca_88564cuda3std6ranges3__45__cpo9iter_moveE:
	.zero		1
	.type		_ZN39_INTERNAL_c67f63e1_4_k_cu_c1bbf0ca_88564cuda3std3__45__cpo5beginE,@object
	.size		_ZN39_INTERNAL_c67f63e1_4_k_cu_c1bbf0ca_88564cuda3std3__45__cpo5beginE,(_ZN39_INTERNAL_c67f63e1_4_k_cu_c1bbf0ca_88564cuda3std3__441_GLOBAL__N__c67f63e1_4_k_cu_c1bbf0ca_88566ignoreE - _ZN39_INTERNAL_c67f63e1_4_k_cu_c1bbf0ca_88564cuda3std3__45__cpo5beginE)
_ZN39_INTERNAL_c67f63e1_4_k_cu_c1bbf0ca_88564cuda3std3__45__cpo5beginE:
	.zero		1
	.type		_ZN39_INTERNAL_c67f63e1_4_k_cu_c1bbf0ca_88564cuda3std3__441_GLOBAL__N__c67f63e1_4_k_cu_c1bbf0ca_88566ignoreE,@object
	.size		_ZN39_INTERNAL_c67f63e1_4_k_cu_c1bbf0ca_88564cuda3std3__441_GLOBAL__N__c67f63e1_4_k_cu_c1bbf0ca_88566ignoreE,(_ZN39_INTERNAL_c67f63e1_4_k_cu_c1bbf0ca_88564cute7productE - _ZN39_INTERNAL_c67f63e1_4_k_cu_c1bbf0ca_88564cuda3std3__441_GLOBAL__N__c67f63e1_4_k_cu_c1bbf0ca_88566ignoreE)
_ZN39_INTERNAL_c67f63e1_4_k_cu_c1bbf0ca_88564cuda3std3__441_GLOBAL__N__c67f63e1_4_k_cu_c1bbf0ca_88566ignoreE:
	.zero		1
	.type		_ZN39_INTERNAL_c67f63e1_4_k_cu_c1bbf0ca_88564cute7productE,@object
	.size		_ZN39_INTERNAL_c67f63e1_4_k_cu_c1bbf0ca_88564cute7productE,(_ZN39_INTERNAL_c67f63e1_4_k_cu_c1bbf0ca_88564cuda3std3__45__cpo3endE - _ZN39_INTERNAL_c67f63e1_4_k_cu_c1bbf0ca_88564cute7productE)
_ZN39_INTERNAL_c67f63e1_4_k_cu_c1bbf0ca_88564cute7productE:
	.zero		1
	.type		_ZN39_INTERNAL_c67f63e1_4_k_cu_c1bbf0ca_88564cuda3std3__45__cpo3endE,@object
	.size		_ZN39_INTERNAL_c67f63e1_4_k_cu_c1bbf0ca_88564cuda3std3__45__cpo3endE,(_ZN39_INTERNAL_c67f63e1_4_k_cu_c1bbf0ca_88564cuda3std3__419piecewise_constructE - _ZN39_INTERNAL_c67f63e1_4_k_cu_c1bbf0ca_88564cuda3std3__45__cpo3endE)
_ZN39_INTERNAL_c67f63e1_4_k_cu_c1bbf0ca_88564cuda3std3__45__cpo3endE:
	.zero		1
	.type		_ZN39_INTERNAL_c67f63e1_4_k_cu_c1bbf0ca_88564cuda3std3__419piecewise_constructE,@object
	.size		_ZN39_INTERNAL_c67f63e1_4_k_cu_c1bbf0ca_88564cuda3std3__419piecewise_constructE,(_ZN39_INTERNAL_c67f63e1_4_k_cu_c1bbf0ca_88564cuda3std3__45__cpo4cendE - _ZN39_INTERNAL_c67f63e1_4_k_cu_c1bbf0ca_88564cuda3std3__419piecewise_constructE)
_ZN39_INTERNAL_c67f63e1_4_k_cu_c1bbf0ca_88564cuda3std3__419piecewise_constructE:
	.zero		1
	.type		_ZN39_INTERNAL_c67f63e1_4_k_cu_c1bbf0ca_88564cuda3std3__45__cpo4cendE,@object
	.size		_ZN39_INTERNAL_c67f63e1_4_k_cu_c1bbf0ca_88564cuda3std3__45__cpo4cendE,(_ZN39_INTERNAL_c67f63e1_4_k_cu_c1bbf0ca_88564cuda3std6ranges3__45__cpo4swapE - _ZN39_INTERNAL_c67f63e1_4_k_cu_c1bbf0ca_88564cuda3std3__45__cpo4cendE)
_ZN39_INTERNAL_c67f63e1_4_k_cu_c1bbf0ca_88564cuda3std3__45__cpo4cendE:
	.zero		1
	.type		_ZN39_INTERNAL_c67f63e1_4_k_cu_c1bbf0ca_88564cuda3std6ranges3__45__cpo4swapE,@object
	.size		_ZN39_INTERNAL_c67f63e1_4_k_cu_c1bbf0ca_88564cuda3std6ranges3__45__cpo4swapE,(.L_8 - _ZN39_INTERNAL_c67f63e1_4_k_cu_c1bbf0ca_88564cuda3std6ranges3__45__cpo4swapE)
_ZN39_INTERNAL_c67f63e1_4_k_cu_c1bbf0ca_88564cuda3std6ranges3__45__cpo4swapE:
	.zero		1
.L_8:


//--------------------- .nv.constant0._ZN7cutlass13device_kernelINS_4gemm6kernel13GemmUniversalIN4cute5tupleIJiiiiEEENS1_10collective13CollectiveMmaINS1_34MainloopSm90TmaGmmaWarpSpecializedILi7ENS5_IJNS4_1CILi2EEENSA_ILi1EEESC_EEENS1_35KernelTmaWarpSpecializedCooperativeEEENS5_IJNSA_ILi256EEENSA_ILi240EEENSA_ILi32EEEEEENS_10bfloat16_tENS5_IJlSC_lEEESK_SL_NS4_8TiledMMAINS4_8MMA_AtomIJNS4_4SM904GMMA27MMA_64x16x16_F32BF16BF16_SSILNSP_5MajorE0ELSR_0ELNSP_7ScaleInE1ELSS_1EEEEEENS4_6LayoutISD_NS5_IJSC_NSA_ILi0EEESW_EEEEENS5_IJNS4_10UnderscoreESZ_SZ_EEEEENS4_13SM90_TMA_LOADENS4_14ComposedLayoutINS4_7SwizzleILi2ELi4ELi3EEENS4_18smem_ptr_flag_bitsILi16EEENSV_INS5_IJNSA_ILi8EEESI_EEENS5_IJSI_SC_EEEEEEEvNS4_8identityENS4_23SM90_TMA_LOAD_MULTICASTES1C_vS1D_EENS_8epilogue10collective6detail29Sm90TmaWarpSpecializedAdapterINS1H_15DefaultEpilogueISK_SL_SL_NS1G_6thread17LinearCombinationISK_Li1EffLNS1L_9ScaleType4KindE0ELNS_15FloatRoundStyleE2ESK_EENS1_15EpilogueDefaultEEEEEvvEEEEvNT_6ParamsE --------------------------
	.section	.nv.constant0._ZN7cutlass13device_kernelINS_4gemm6kernel13GemmUniversalIN4cute5tupleIJiiiiEEENS1_10collective13CollectiveMmaINS1_34MainloopSm90TmaGmmaWarpSpecializedILi7ENS5_IJNS4_1CILi2EEENSA_ILi1EEESC_EEENS1_35KernelTmaWarpSpecializedCooperativeEEENS5_IJNSA_ILi256EEENSA_ILi240EEENSA_ILi32EEEEEENS_10bfloat16_tENS5_IJlSC_lEEESK_SL_NS4_8TiledMMAINS4_8MMA_AtomIJNS4_4SM904GMMA27MMA_64x16x16_F32BF16BF16_SSILNSP_5MajorE0ELSR_0ELNSP_7ScaleInE1ELSS_1EEEEEENS4_6LayoutISD_NS5_IJSC_NSA_ILi0EEESW_EEEEENS5_IJNS4_10UnderscoreESZ_SZ_EEEEENS4_13SM90_TMA_LOADENS4_14ComposedLayoutINS4_7SwizzleILi2ELi4ELi3EEENS4_18smem_ptr_flag_bitsILi16EEENSV_INS5_IJNSA_ILi8EEESI_EEENS5_IJSI_SC_EEEEEEEvNS4_8identityENS4_23SM90_TMA_LOAD_MULTICASTES1C_vS1D_EENS_8epilogue10collective6detail29Sm90TmaWarpSpecializedAdapterINS1H_15DefaultEpilogueISK_SL_SL_NS1G_6thread17LinearCombinationISK_Li1EffLNS1L_9ScaleType4KindE0ELNS_15FloatRoundStyleE2ESK_EENS1_15EpilogueDefaultEEEEEvvEEEEvNT_6ParamsE,"a",@progbits
	.sectionflags	@""
	.align	4
.nv.constant0._ZN7cutlass13device_kernelINS_4gemm6kernel13GemmUniversalIN4cute5tupleIJiiiiEEENS1_10collective13CollectiveMmaINS1_34MainloopSm90TmaGmmaWarpSpecializedILi7ENS5_IJNS4_1CILi2EEENSA_ILi1EEESC_EEENS1_35KernelTmaWarpSpecializedCooperativeEEENS5_IJNSA_ILi256EEENSA_ILi240EEENSA_ILi32EEEEEENS_10bfloat16_tENS5_IJlSC_lEEESK_SL_NS4_8TiledMMAINS4_8MMA_AtomIJNS4_4SM904GMMA27MMA_64x16x16_F32BF16BF16_SSILNSP_5MajorE0ELSR_0ELNSP_7ScaleInE1ELSS_1EEEEEENS4_6LayoutISD_NS5_IJSC_NSA_ILi0EEESW_EEEEENS5_IJNS4_10UnderscoreESZ_SZ_EEEEENS4_13SM90_TMA_LOADENS4_14ComposedLayoutINS4_7SwizzleILi2ELi4ELi3EEENS4_18smem_ptr_flag_bitsILi16EEENSV_INS5_IJNSA_ILi8EEESI_EEENS5_IJSI_SC_EEEEEEEvNS4_8identityENS4_23SM90_TMA_LOAD_MULTICASTES1C_vS1D_EENS_8epilogue10collective6detail29Sm90TmaWarpSpecializedAdapterINS1H_15DefaultEpilogueISK_SL_SL_NS1G_6thread17LinearCombinationISK_Li1EffLNS1L_9ScaleType4KindE0ELNS_15FloatRoundStyleE2ESK_EENS1_15EpilogueDefaultEEEEEvvEEEEvNT_6ParamsE:
	.zero		1664


//--------------------- SYMBOLS --------------------------

	.type		.nv.reservedSmem.offset0,@object
	.size		.nv.reservedSmem.offset0,0x4
	.type		__assertfail,@function
